	.target	sm_90a

	.elftype	@"ET_EXEC"


//--------------------- .note.nv.tkinfo           --------------------------
	.section	.note.nv.tkinfo,"",@"SHT_NOTE"
	.sectionflags	@"SHF_NOTE_NV_TKINFO"
	.tkinfo
        /*0018*/ 	.word	0x00000002
        /*0030*/ 	.string	""
        /*0030*/ 	.string	"ptxas"
        /*0030*/ 	.string	"Cuda compilation tools, release 13.0, V13.0.88"
        /*0030*/ 	.string	"Build cuda_13.0.r13.0/compiler.36424714_0"
        /*0030*/ 	.string	"-arch sm_90a -m 64 "



//--------------------- .note.nv.cuinfo           --------------------------
	.section	.note.nv.cuinfo,"",@"SHT_NOTE"
	.sectionflags	@"SHF_NOTE_NV_CUINFO"
        /*0018*/ 	.short	0x0002
        /*001a*/ 	.short	0x005a
        /*001c*/ 	.short	0x0082
	.zero		2


//--------------------- .nv.info                  --------------------------
	.section	.nv.info,"",@"SHT_CUDA_INFO"
	.align	4


	//----- nvinfo : EIATTR_REGCOUNT
	.align		4
        /*0000*/ 	.byte	0x04, 0x2f
        /*0002*/ 	.short	(.L_15 - .L_14)
	.align		4
.L_14:
        /*0004*/ 	.word	index@(_ZN7cutlass13device_kernelINS_4gemm6kernel13GemmUniversalIN4cute5tupleIJiiiiEEENS1_10collective13CollectiveMmaINS1_34MainloopSm90TmaGmmaWarpSpecializedILi14ENS5_IJNS4_1CILi1EEESB_SB_EEENS1_32KernelTmaWarpSpecializedPingpongEEENS5_IJNSA_ILi64EEESF_NSA_ILi128EEEEEEaNS5_IJlSB_lEEEaSI_NS4_8TiledMMAINS4_8MMA_AtomIJNS4_4SM904GMMA26MMA_64x64x32_S32S8S8_SS_TNEEEENS4_6LayoutISC_NS5_IJNSA_ILi0EEESQ_SQ_EEEEENS5_IJNS4_10UnderscoreEST_ST_EEEEENS4_13SM90_TMA_LOADENS4_14ComposedLayoutINS4_7SwizzleILi3ELi4ELi3EEENS4_18smem_ptr_flag_bitsILi8EEENSP_INS5_IJNSA_ILi8EEESG_EEENS5_IJSG_SB_EEEEEEEvNS4_8identityESW_S16_vS17_EENS_8epilogue10collective6detail29Sm90TmaWarpSpecializedAdapterINS1A_15DefaultEpilogueIaSI_SI_NS19_6thread17LinearCombinationIaLi1EiiLNS1E_9ScaleType4KindE0ELNS_15FloatRoundStyleE2EaEENS1_15EpilogueDefaultEEEEEvvEEEEvNT_6ParamsE)
        /*0008*/ 	.word	0x000000a8


	//----- nvinfo : EIATTR_FRAME_SIZE
	.align		4
.L_15:
        /*000c*/ 	.byte	0x04, 0x11
        /*000e*/ 	.short	(.L_17 - .L_16)
	.align		4
.L_16:
        /*0010*/ 	.word	index@(_ZN7cutlass13device_kernelINS_4gemm6kernel13GemmUniversalIN4cute5tupleIJiiiiEEENS1_10collective13CollectiveMmaINS1_34MainloopSm90TmaGmmaWarpSpecializedILi14ENS5_IJNS4_1CILi1EEESB_SB_EEENS1_32KernelTmaWarpSpecializedPingpongEEENS5_IJNSA_ILi64EEESF_NSA_ILi128EEEEEEaNS5_IJlSB_lEEEaSI_NS4_8TiledMMAINS4_8MMA_AtomIJNS4_4SM904GMMA26MMA_64x64x32_S32S8S8_SS_TNEEEENS4_6LayoutISC_NS5_IJNSA_ILi0EEESQ_SQ_EEEEENS5_IJNS4_10UnderscoreEST_ST_EEEEENS4_13SM90_TMA_LOADENS4_14ComposedLayoutINS4_7SwizzleILi3ELi4ELi3EEENS4_18smem_ptr_flag_bitsILi8EEENSP_INS5_IJNSA_ILi8EEESG_EEENS5_IJSG_SB_EEEEEEEvNS4_8identityESW_S16_vS17_EENS_8epilogue10collective6detail29Sm90TmaWarpSpecializedAdapterINS1A_15DefaultEpilogueIaSI_SI_NS19_6thread17LinearCombinationIaLi1EiiLNS1E_9ScaleType4KindE0ELNS_15FloatRoundStyleE2EaEENS1_15EpilogueDefaultEEEEEvvEEEEvNT_6ParamsE)
        /*0014*/ 	.word	0x00000008


	//----- nvinfo : EIATTR_MIN_STACK_SIZE
	.align		4
.L_17:
        /*0018*/ 	.byte	0x04, 0x12
        /*001a*/ 	.short	(.L_19 - .L_18)
	.align		4
.L_18:
        /*001c*/ 	.word	index@(_ZN7cutlass13device_kernelINS_4gemm6kernel13GemmUniversalIN4cute5tupleIJiiiiEEENS1_10collective13CollectiveMmaINS1_34MainloopSm90TmaGmmaWarpSpecializedILi14ENS5_IJNS4_1CILi1EEESB_SB_EEENS1_32KernelTmaWarpSpecializedPingpongEEENS5_IJNSA_ILi64EEESF_NSA_ILi128EEEEEEaNS5_IJlSB_lEEEaSI_NS4_8TiledMMAINS4_8MMA_AtomIJNS4_4SM904GMMA26MMA_64x64x32_S32S8S8_SS_TNEEEENS4_6LayoutISC_NS5_IJNSA_ILi0EEESQ_SQ_EEEEENS5_IJNS4_10UnderscoreEST_ST_EEEEENS4_13SM90_TMA_LOADENS4_14ComposedLayoutINS4_7SwizzleILi3ELi4ELi3EEENS4_18smem_ptr_flag_bitsILi8EEENSP_INS5_IJNSA_ILi8EEESG_EEENS5_IJSG_SB_EEEEEEEvNS4_8identityESW_S16_vS17_EENS_8epilogue10collective6detail29Sm90TmaWarpSpecializedAdapterINS1A_15DefaultEpilogueIaSI_SI_NS19_6thread17LinearCombinationIaLi1EiiLNS1E_9ScaleType4KindE0ELNS_15FloatRoundStyleE2EaEENS1_15EpilogueDefaultEEEEEvvEEEEvNT_6ParamsE)
        /*0020*/ 	.word	0x00000008
.L_19:


//--------------------- .nv.compat                --------------------------
	.section	.nv.compat,"",@"SHT_CUDA_COMPAT_INFO"
	.align	4
        /*0000*/ 	.byte	0x02, 0x09, 0x01, 0x00, 0x02, 0x02, 0x04, 0x00, 0x02, 0x05, 0x05, 0x00, 0x03, 0x07, 0x01, 0x01
        /*0010*/ 	.byte	0x02, 0x03, 0x01, 0x00, 0x02, 0x06, 0x01, 0x00, 0x04, 0x0b, 0x08, 0x00, 0x00, 0x00, 0x00, 0x00
        /*0020*/ 	.byte	0x00, 0x00, 0x00, 0x00


//--------------------- .nv.info._ZN7cutlass13device_kernelINS_4gemm6kernel13GemmUniversalIN4cute5tupleIJiiiiEEENS1_10collective13CollectiveMmaINS1_34MainloopSm90TmaGmmaWarpSpecializedILi14ENS5_IJNS4_1CILi1EEESB_SB_EEENS1_32KernelTmaWarpSpecializedPingpongEEENS5_IJNSA_ILi64EEESF_NSA_ILi128EEEEEEaNS5_IJlSB_lEEEaSI_NS4_8TiledMMAINS4_8MMA_AtomIJNS4_4SM904GMMA26MMA_64x64x32_S32S8S8_SS_TNEEEENS4_6LayoutISC_NS5_IJNSA_ILi0EEESQ_SQ_EEEEENS5_IJNS4_10UnderscoreEST_ST_EEEEENS4_13SM90_TMA_LOADENS4_14ComposedLayoutINS4_7SwizzleILi3ELi4ELi3EEENS4_18smem_ptr_flag_bitsILi8EEENSP_INS5_IJNSA_ILi8EEESG_EEENS5_IJSG_SB_EEEEEEEvNS4_8identityESW_S16_vS17_EENS_8epilogue10collective6detail29Sm90TmaWarpSpecializedAdapterINS1A_15DefaultEpilogueIaSI_SI_NS19_6thread17LinearCombinationIaLi1EiiLNS1E_9ScaleType4KindE0ELNS_15FloatRoundStyleE2EaEENS1_15EpilogueDefaultEEEEEvvEEEEvNT_6ParamsE --------------------------
	.section	.nv.info._ZN7cutlass13device_kernelINS_4gemm6kernel13GemmUniversalIN4cute5tupleIJiiiiEEENS1_10collective13CollectiveMmaINS1_34MainloopSm90TmaGmmaWarpSpecializedILi14ENS5_IJNS4_1CILi1EEESB_SB_EEENS1_32KernelTmaWarpSpecializedPingpongEEENS5_IJNSA_ILi64EEESF_NSA_ILi128EEEEEEaNS5_IJlSB_lEEEaSI_NS4_8TiledMMAINS4_8MMA_AtomIJNS4_4SM904GMMA26MMA_64x64x32_S32S8S8_SS_TNEEEENS4_6LayoutISC_NS5_IJNSA_ILi0EEESQ_SQ_EEEEENS5_IJNS4_10UnderscoreEST_ST_EEEEENS4_13SM90_TMA_LOADENS4_14ComposedLayoutINS4_7SwizzleILi3ELi4ELi3EEENS4_18smem_ptr_flag_bitsILi8EEENSP_INS5_IJNSA_ILi8EEESG_EEENS5_IJSG_SB_EEEEEEEvNS4_8identityESW_S16_vS17_EENS_8epilogue10collective6detail29Sm90TmaWarpSpecializedAdapterINS1A_15DefaultEpilogueIaSI_SI_NS19_6thread17LinearCombinationIaLi1EiiLNS1E_9ScaleType4KindE0ELNS_15FloatRoundStyleE2EaEENS1_15EpilogueDefaultEEEEEvvEEEEvNT_6ParamsE,"",@"SHT_CUDA_INFO"
	.sectionflags	@""
	.align	4


	//----- nvinfo : EIATTR_CUDA_API_VERSION
	.align		4
        /*0000*/ 	.byte	0x04, 0x37
        /*0002*/ 	.short	(.L_21 - .L_20)
.L_20:
        /*0004*/ 	.word	0x00000082


	//----- nvinfo : EIATTR_KPARAM_INFO
	.align		4
.L_21:
        /*0008*/ 	.byte	0x04, 0x17
        /*000a*/ 	.short	(.L_23 - .L_22)
.L_22:
        /*000c*/ 	.word	0x00000000
        /*0010*/ 	.short	0x0000
        /*0012*/ 	.short	0x0070
        /*0014*/ 	.byte	0x00, 0xf0, 0x01, 0x10


	//----- nvinfo : EIATTR_SPARSE_MMA_MASK
	.align		4
.L_23:
        /*0018*/ 	.byte	0x03, 0x50
        /*001a*/ 	.short	0x0000


	//----- nvinfo : EIATTR_MAXREG_COUNT
	.align		4
        /*001c*/ 	.byte	0x03, 0x1b
        /*001e*/ 	.short	0x00a8


	//----- nvinfo : EIATTR_NUM_BARRIERS
	.align		4
        /*0020*/ 	.byte	0x02, 0x4c
        /*0022*/ 	.byte	0x01
	.zero		1


	//----- nvinfo : EIATTR_EXTERNS
	.align		4
        /*0024*/ 	.byte	0x04, 0x0f
        /*0026*/ 	.short	(.L_25 - .L_24)


	//   ....[0]....
	.align		4
.L_24:
        /*0028*/ 	.word	index@(__assertfail)


	//----- nvinfo : EIATTR_ANNOTATIONS
	.align		4
.L_25:
        /*002c*/ 	.byte	0x04, 0x55
        /*002e*/ 	.short	(.L_27 - .L_26)


	//   ....[0]....
.L_26:
        /*0030*/ 	.word	0x00000001
        /*0034*/ 	.byte	0x40, 0x0c, 0x00, 0x00, 0x01, 0x00, 0x00, 0x00, 0x50, 0x3e, 0x00, 0x00, 0x01, 0x00, 0x00, 0x00
        /*0044*/ 	.byte	0x40, 0x4a, 0x00, 0x00


	//----- nvinfo : EIATTR_MERCURY_ISA_VERSION
	.align		4
.L_27:
        /*0048*/ 	.byte	0x03, 0x5f
        /*004a*/ 	.short	0x0101


	//----- nvinfo : EIATTR_INT_WARP_WIDE_INSTR_OFFSETS
	.align		4
        /*004c*/ 	.byte	0x04, 0x31
        /*004e*/ 	.short	(.L_29 - .L_28)


	//   ....[0]....
.L_28:
        /*0050*/ 	.word	0x00000550


	//   ....[1]....
        /*0054*/ 	.word	0x00000570


	//   ....[2]....
        /*0058*/ 	.word	0x000005f0


	//   ....[3]....
        /*005c*/ 	.word	0x00000600


	//   ....[4]....
        /*0060*/ 	.word	0x00000610


	//   ....[5]....
        /*0064*/ 	.word	0x00000630


	//   ....[6]....
        /*0068*/ 	.word	0x000006c0


	//   ....[7]....
        /*006c*/ 	.word	0x000006e0


	//----- nvinfo : EIATTR_COOP_GROUP_MASK_REGIDS
	.align		4
.L_29:
        /*0070*/ 	.byte	0x04, 0x29
        /*0072*/ 	.short	(.L_31 - .L_30)


	//   ....[0]....
.L_30:
        /*0074*/ 	.word	0xffffffff


	//   ....[1]....
        /*0078*/ 	.word	0xffffffff


	//   ....[2]....
        /*007c*/ 	.word	0xffffffff


	//   ....[3]....
        /*0080*/ 	.word	0xffffffff


	//   ....[4]....
        /*0084*/ 	.word	0xffffffff


	//   ....[5]....
        /*0088*/ 	.word	0xffffffff


	//----- nvinfo : EIATTR_COOP_GROUP_INSTR_OFFSETS
	.align		4
.L_31:
        /*008c*/ 	.byte	0x04, 0x28
        /*008e*/ 	.short	(.L_33 - .L_32)


	//   ....[0]....
.L_32:
        /*0090*/ 	.word	0x00000070


	//   ....[1]....
        /*0094*/ 	.word	0x00000080


	//   ....[2]....
        /*0098*/ 	.word	0x00000140


	//   ....[3]....
        /*009c*/ 	.word	0x00000440


	//   ....[4]....
        /*00a0*/ 	.word	0x00000480


	//   ....[5]....
        /*00a4*/ 	.word	0x000004d0


	//----- nvinfo : EIATTR_REG_RECONFIG
	.align		4
.L_33:
        /*00a8*/ 	.byte	0x01, 0x54
	.zero		2


	//----- nvinfo : EIATTR_SYSCALL_OFFSETS
	.align		4
        /*00ac*/ 	.byte	0x04, 0x46
        /*00ae*/ 	.short	(.L_35 - .L_34)


	//   ....[0]....
.L_34:
        /*00b0*/ 	.word	0x00001770


	//----- nvinfo : EIATTR_MBARRIER_INSTR_OFFSETS
	.align		4
.L_35:
        /*00b4*/ 	.byte	0x04, 0x39
        /*00b6*/ 	.short	(.L_37 - .L_36)


	//   ....[0]....
.L_36:
        /*00b8*/ 	.word	0x00000260
        /*00bc*/ 	.word	0x000000ff
        /*00c0*/ 	.word	0x00000000
        /*00c4*/ 	.short	0x0100
        /*00c6*/ 	.byte	0x08
	.zero		1


	//   ....[1]....
        /*00c8*/ 	.word	0x00000270
        /*00cc*/ 	.word	0x000000ff
        /*00d0*/ 	.word	0x00000070
        /*00d4*/ 	.short	0x0100
        /*00d6*/ 	.byte	0x08
	.zero		1


	//   ....[2]....
        /*00d8*/ 	.word	0x00000280
        /*00dc*/ 	.word	0x000000ff
        /*00e0*/ 	.word	0x00000008
        /*00e4*/ 	.short	0x0100
        /*00e6*/ 	.byte	0x08
	.zero		1


	//   ....[3]....
        /*00e8*/ 	.word	0x00000290
        /*00ec*/ 	.word	0x000000ff
        /*00f0*/ 	.word	0x00000078
        /*00f4*/ 	.short	0x0100
        /*00f6*/ 	.byte	0x08
	.zero		1


	//   ....[4]....
        /*00f8*/ 	.word	0x000002a0
        /*00fc*/ 	.word	0x000000ff
        /*0100*/ 	.word	0x00000010
        /*0104*/ 	.short	0x0100
        /*0106*/ 	.byte	0x08
	.zero		1


	//   ....[5]....
        /*0108*/ 	.word	0x000002b0
        /*010c*/ 	.word	0x000000ff
        /*0110*/ 	.word	0x00000080
        /*0114*/ 	.short	0x0100
        /*0116*/ 	.byte	0x08
	.zero		1


	//   ....[6]....
        /*0118*/ 	.word	0x000002c0
        /*011c*/ 	.word	0x000000ff
        /*0120*/ 	.word	0x00000018
        /*0124*/ 	.short	0x0100
        /*0126*/ 	.byte	0x08
	.zero		1


	//   ....[7]....
        /*0128*/ 	.word	0x000002d0
        /*012c*/ 	.word	0x000000ff
        /*0130*/ 	.word	0x00000088
        /*0134*/ 	.short	0x0100
        /*0136*/ 	.byte	0x08
	.zero		1


	//   ....[8]....
        /*0138*/ 	.word	0x000002e0
        /*013c*/ 	.word	0x000000ff
        /*0140*/ 	.word	0x00000020
        /*0144*/ 	.short	0x0100
        /*0146*/ 	.byte	0x08
	.zero		1


	//   ....[9]....
        /*0148*/ 	.word	0x000002f0
        /*014c*/ 	.word	0x000000ff
        /*0150*/ 	.word	0x00000090
        /*0154*/ 	.short	0x0100
        /*0156*/ 	.byte	0x08
	.zero		1


	//   ....[10]....
        /*0158*/ 	.word	0x00000300
        /*015c*/ 	.word	0x000000ff
        /*0160*/ 	.word	0x00000028
        /*0164*/ 	.short	0x0100
        /*0166*/ 	.byte	0x08
	.zero		1


	//   ....[11]....
        /*0168*/ 	.word	0x00000310
        /*016c*/ 	.word	0x000000ff
        /*0170*/ 	.word	0x00000098
        /*0174*/ 	.short	0x0100
        /*0176*/ 	.byte	0x08
	.zero		1


	//   ....[12]....
        /*0178*/ 	.word	0x00000320
        /*017c*/ 	.word	0x000000ff
        /*0180*/ 	.word	0x00000030
        /*0184*/ 	.short	0x0100
        /*0186*/ 	.byte	0x08
	.zero		1


	//   ....[13]....
        /*0188*/ 	.word	0x00000330
        /*018c*/ 	.word	0x000000ff
        /*0190*/ 	.word	0x000000a0
        /*0194*/ 	.short	0x0100
        /*0196*/ 	.byte	0x08
	.zero		1


	//   ....[14]....
        /*0198*/ 	.word	0x00000340
        /*019c*/ 	.word	0x000000ff
        /*01a0*/ 	.word	0x00000038
        /*01a4*/ 	.short	0x0100
        /*01a6*/ 	.byte	0x08
	.zero		1


	//   ....[15]....
        /*01a8*/ 	.word	0x00000350
        /*01ac*/ 	.word	0x000000ff
        /*01b0*/ 	.word	0x000000a8
        /*01b4*/ 	.short	0x0100
        /*01b6*/ 	.byte	0x08
	.zero		1


	//   ....[16]....
        /*01b8*/ 	.word	0x00000360
        /*01bc*/ 	.word	0x000000ff
        /*01c0*/ 	.word	0x00000040
        /*01c4*/ 	.short	0x0100
        /*01c6*/ 	.byte	0x08
	.zero		1


	//   ....[17]....
        /*01c8*/ 	.word	0x00000370
        /*01cc*/ 	.word	0x000000ff
        /*01d0*/ 	.word	0x000000b0
        /*01d4*/ 	.short	0x0100
        /*01d6*/ 	.byte	0x08
	.zero		1


	//   ....[18]....
        /*01d8*/ 	.word	0x00000380
        /*01dc*/ 	.word	0x000000ff
        /*01e0*/ 	.word	0x00000048
        /*01e4*/ 	.short	0x0100
        /*01e6*/ 	.byte	0x08
	.zero		1


	//   ....[19]....
        /*01e8*/ 	.word	0x00000390
        /*01ec*/ 	.word	0x000000ff
        /*01f0*/ 	.word	0x000000b8
        /*01f4*/ 	.short	0x0100
        /*01f6*/ 	.byte	0x08
	.zero		1


	//   ....[20]....
        /*01f8*/ 	.word	0x000003a0
        /*01fc*/ 	.word	0x000000ff
        /*0200*/ 	.word	0x00000050
        /*0204*/ 	.short	0x0100
        /*0206*/ 	.byte	0x08
	.zero		1


	//   ....[21]....
        /*0208*/ 	.word	0x000003b0
        /*020c*/ 	.word	0x000000ff
        /*0210*/ 	.word	0x000000c0
        /*0214*/ 	.short	0x0100
        /*0216*/ 	.byte	0x08
	.zero		1


	//   ....[22]....
        /*0218*/ 	.word	0x000003c0
        /*021c*/ 	.word	0x000000ff
        /*0220*/ 	.word	0x00000058
        /*0224*/ 	.short	0x0100
        /*0226*/ 	.byte	0x08
	.zero		1


	//   ....[23]....
        /*0228*/ 	.word	0x000003d0
        /*022c*/ 	.word	0x000000ff
        /*0230*/ 	.word	0x000000c8
        /*0234*/ 	.short	0x0100
        /*0236*/ 	.byte	0x08
	.zero		1


	//   ....[24]....
        /*0238*/ 	.word	0x000003e0
        /*023c*/ 	.word	0x000000ff
        /*0240*/ 	.word	0x00000060
        /*0244*/ 	.short	0x0100
        /*0246*/ 	.byte	0x08
	.zero		1


	//   ....[25]....
        /*0248*/ 	.word	0x000003f0
        /*024c*/ 	.word	0x000000ff
        /*0250*/ 	.word	0x000000d0
        /*0254*/ 	.short	0x0100
        /*0256*/ 	.byte	0x08
	.zero		1


	//   ....[26]....
        /*0258*/ 	.word	0x00000400
        /*025c*/ 	.word	0x000000ff
        /*0260*/ 	.word	0x00000068
        /*0264*/ 	.short	0x0100
        /*0266*/ 	.byte	0x08
	.zero		1


	//   ....[27]....
        /*0268*/ 	.word	0x00000410
        /*026c*/ 	.word	0x000000ff
        /*0270*/ 	.word	0x000000d8
        /*0274*/ 	.short	0x0100
        /*0276*/ 	.byte	0x08
	.zero		1


	//   ....[28]....
        /*0278*/ 	.word	0x00000720
        /*027c*/ 	.word	0x000000ff
        /*0280*/ 	.word	0x00000110
        /*0284*/ 	.short	0x0100
        /*0286*/ 	.byte	0x08
	.zero		1


	//   ....[29]....
        /*0288*/ 	.word	0x00000790
        /*028c*/ 	.word	0x000000ff
        /*0290*/ 	.word	0x00000118
        /*0294*/ 	.short	0x0100
        /*0296*/ 	.byte	0x08
	.zero		1


	//   ....[30]....
        /*0298*/ 	.word	0x000007b0
        /*029c*/ 	.word	0x000000ff
        /*02a0*/ 	.word	0x000000f0
        /*02a4*/ 	.short	0x0100
        /*02a6*/ 	.byte	0x09
	.zero		1


	//   ....[31]....
        /*02a8*/ 	.word	0x000007c0
        /*02ac*/ 	.word	0x000000ff
        /*02b0*/ 	.word	0x000000f8
        /*02b4*/ 	.short	0x0100
        /*02b6*/ 	.byte	0x09
	.zero		1


	//   ....[32]....
        /*02b8*/ 	.word	0x000007d0
        /*02bc*/ 	.word	0x000000ff
        /*02c0*/ 	.word	0x00000100
        /*02c4*/ 	.short	0x0100
        /*02c6*/ 	.byte	0x09
	.zero		1


	//   ....[33]....
        /*02c8*/ 	.word	0x000007e0
        /*02cc*/ 	.word	0x000000ff
        /*02d0*/ 	.word	0x00000108
        /*02d4*/ 	.short	0x0100
        /*02d6*/ 	.byte	0x09
	.zero		1


	//   ....[34]....
        /*02d8*/ 	.word	0x00001650
        /*02dc*/ 	.word	0x0000003d
        /*02e0*/ 	.word	0x00000000
        /*02e4*/ 	.short	0x010a
        /*02e6*/ 	.byte	0x2a
	.zero		1


	//   ....[35]....
        /*02e8*/ 	.word	0x00001800
        /*02ec*/ 	.word	0x00000003
        /*02f0*/ 	.word	0x00000000
        /*02f4*/ 	.short	0x010a
        /*02f6*/ 	.byte	0x3f
	.zero		1


	//   ....[36]....
        /*02f8*/ 	.word	0x00001840
        /*02fc*/ 	.word	0x00000003
        /*0300*/ 	.word	0x00000000
        /*0304*/ 	.short	0x010a
        /*0306*/ 	.byte	0x3f
	.zero		1


	//   ....[37]....
        /*0308*/ 	.word	0x00001b40
        /*030c*/ 	.word	0x000000ff
        /*0310*/ 	.word	0x00000000
        /*0314*/ 	.short	0x010a
        /*0316*/ 	.byte	0x04
	.zero		1


	//   ....[38]....
        /*0318*/ 	.word	0x00001b80
        /*031c*/ 	.word	0x000000ff
        /*0320*/ 	.word	0x00000000
        /*0324*/ 	.short	0x010a
        /*0326*/ 	.byte	0x04
	.zero		1


	//   ....[39]....
        /*0328*/ 	.word	0x00001de0
        /*032c*/ 	.word	0x000000ff
        /*0330*/ 	.word	0x00000000
        /*0334*/ 	.short	0x0101
        /*0336*/ 	.byte	0x04
	.zero		1


	//   ....[40]....
        /*0338*/ 	.word	0x00001ed0
        /*033c*/ 	.word	0x0000003e
        /*0340*/ 	.word	0x00000000
        /*0344*/ 	.short	0x0101
        /*0346*/ 	.byte	0x2f
	.zero		1


	//   ....[41]....
        /*0348*/ 	.word	0x00001fb0
        /*034c*/ 	.word	0x000000ff
        /*0350*/ 	.word	0x00000000
        /*0354*/ 	.short	0x0101
        /*0356*/ 	.byte	0x06
	.zero		1


	//   ....[42]....
        /*0358*/ 	.word	0x00002060
        /*035c*/ 	.word	0x0000003d
        /*0360*/ 	.word	0x00000010
        /*0364*/ 	.short	0x010a
        /*0366*/ 	.byte	0x2a
	.zero		1


	//   ....[43]....
        /*0368*/ 	.word	0x00003e70
        /*036c*/ 	.word	0x00000040
        /*0370*/ 	.word	0x00000000
        /*0374*/ 	.short	0x0101
        /*0376*/ 	.byte	0x2f
	.zero		1


	//   ....[44]....
        /*0378*/ 	.word	0x000047d0
        /*037c*/ 	.word	0x0000000a
        /*0380*/ 	.word	0x00000070
        /*0384*/ 	.short	0x010a
        /*0386*/ 	.byte	0x3f
	.zero		1


	//   ....[45]....
        /*0388*/ 	.word	0x00004b50
        /*038c*/ 	.word	0x00000008
        /*0390*/ 	.word	0x00000118
        /*0394*/ 	.short	0x0101
        /*0396*/ 	.byte	0x3f
	.zero		1


	//   ....[46]....
        /*0398*/ 	.word	0x000052e0
        /*039c*/ 	.word	0x00000009
        /*03a0*/ 	.word	0x00000000
        /*03a4*/ 	.short	0x010a
        /*03a6*/ 	.byte	0x3f
	.zero		1


	//   ....[47]....
        /*03a8*/ 	.word	0x00005360
        /*03ac*/ 	.word	0x00000008
        /*03b0*/ 	.word	0x00000000
        /*03b4*/ 	.short	0x010a
        /*03b6*/ 	.byte	0x3f
	.zero		1


	//   ....[48]....
        /*03b8*/ 	.word	0x000053f0
        /*03bc*/ 	.word	0x00000009
        /*03c0*/ 	.word	0x00000000
        /*03c4*/ 	.short	0x010a
        /*03c6*/ 	.byte	0x3f
	.zero		1


	//   ....[49]....
        /*03c8*/ 	.word	0x00005480
        /*03cc*/ 	.word	0x00000008
        /*03d0*/ 	.word	0x00000000
        /*03d4*/ 	.short	0x010a
        /*03d6*/ 	.byte	0x3f
	.zero		1


	//   ....[50]....
        /*03d8*/ 	.word	0x00005510
        /*03dc*/ 	.word	0x00000009
        /*03e0*/ 	.word	0x00000000
        /*03e4*/ 	.short	0x010a
        /*03e6*/ 	.byte	0x3f
	.zero		1


	//   ....[51]....
        /*03e8*/ 	.word	0x000055a0
        /*03ec*/ 	.word	0x00000008
        /*03f0*/ 	.word	0x00000000
        /*03f4*/ 	.short	0x010a
        /*03f6*/ 	.byte	0x3f
	.zero		1


	//   ....[52]....
        /*03f8*/ 	.word	0x00005630
        /*03fc*/ 	.word	0x00000009
        /*0400*/ 	.word	0x00000000
        /*0404*/ 	.short	0x010a
        /*0406*/ 	.byte	0x3f
	.zero		1


	//   ....[53]....
        /*0408*/ 	.word	0x000056c0
        /*040c*/ 	.word	0x00000008
        /*0410*/ 	.word	0x00000000
        /*0414*/ 	.short	0x010a
        /*0416*/ 	.byte	0x3f
	.zero		1


	//   ....[54]....
        /*0418*/ 	.word	0x00005750
        /*041c*/ 	.word	0x00000009
        /*0420*/ 	.word	0x00000000
        /*0424*/ 	.short	0x010a
        /*0426*/ 	.byte	0x3f
	.zero		1


	//   ....[55]....
        /*0428*/ 	.word	0x000057e0
        /*042c*/ 	.word	0x00000008
        /*0430*/ 	.word	0x00000000
        /*0434*/ 	.short	0x010a
        /*0436*/ 	.byte	0x3f
	.zero		1


	//   ....[56]....
        /*0438*/ 	.word	0x00005870
        /*043c*/ 	.word	0x00000009
        /*0440*/ 	.word	0x00000000
        /*0444*/ 	.short	0x010a
        /*0446*/ 	.byte	0x3f
	.zero		1


	//   ....[57]....
        /*0448*/ 	.word	0x00005900
        /*044c*/ 	.word	0x00000008
        /*0450*/ 	.word	0x00000000
        /*0454*/ 	.short	0x010a
        /*0456*/ 	.byte	0x3f
	.zero		1


	//   ....[58]....
        /*0458*/ 	.word	0x00005990
        /*045c*/ 	.word	0x0000000b
        /*0460*/ 	.word	0x00000000
        /*0464*/ 	.short	0x010a
        /*0466*/ 	.byte	0x3f
	.zero		1


	//   ....[59]....
        /*0468*/ 	.word	0x00005a20
        /*046c*/ 	.word	0x00000003
        /*0470*/ 	.word	0x00000000
        /*0474*/ 	.short	0x010a
        /*0476*/ 	.byte	0x3f
	.zero		1


	//   ....[60]....
        /*0478*/ 	.word	0x00005a80
        /*047c*/ 	.word	0x0000003f
        /*0480*/ 	.word	0x00000000
        /*0484*/ 	.short	0x010a
        /*0486*/ 	.byte	0x3f
	.zero		1


	//   ....[61]....
        /*0488*/ 	.word	0x00005ad0
        /*048c*/ 	.word	0x00000003
        /*0490*/ 	.word	0x00000000
        /*0494*/ 	.short	0x010a
        /*0496*/ 	.byte	0x3f
	.zero		1


	//   ....[62]....
        /*0498*/ 	.word	0x00005b30
        /*049c*/ 	.word	0x00000004
        /*04a0*/ 	.word	0x00000000
        /*04a4*/ 	.short	0x010a
        /*04a6*/ 	.byte	0x3f
	.zero		1


	//   ....[63]....
        /*04a8*/ 	.word	0x00005b80
        /*04ac*/ 	.word	0x0000003f
        /*04b0*/ 	.word	0x00000010
        /*04b4*/ 	.short	0x010a
        /*04b6*/ 	.byte	0x3f
	.zero		1


	//   ....[64]....
        /*04b8*/ 	.word	0x00005c50
        /*04bc*/ 	.word	0x0000000a
        /*04c0*/ 	.word	0x00000070
        /*04c4*/ 	.short	0x010a
        /*04c6*/ 	.byte	0x3f
	.zero		1


	//   ....[65]....
        /*04c8*/ 	.word	0x00005d20
        /*04cc*/ 	.word	0x00000009
        /*04d0*/ 	.word	0x00000000
        /*04d4*/ 	.short	0x010a
        /*04d6*/ 	.byte	0x3f
	.zero		1


	//   ....[66]....
        /*04d8*/ 	.word	0x00005d70
        /*04dc*/ 	.word	0x00000008
        /*04e0*/ 	.word	0x00000000
        /*04e4*/ 	.short	0x010a
        /*04e6*/ 	.byte	0x3f
	.zero		1


	//   ....[67]....
        /*04e8*/ 	.word	0x00005dc0
        /*04ec*/ 	.word	0x00000009
        /*04f0*/ 	.word	0x00000000
        /*04f4*/ 	.short	0x010a
        /*04f6*/ 	.byte	0x3f
	.zero		1


	//   ....[68]....
        /*04f8*/ 	.word	0x00005e10
        /*04fc*/ 	.word	0x00000008
        /*0500*/ 	.word	0x00000000
        /*0504*/ 	.short	0x010a
        /*0506*/ 	.byte	0x3f
	.zero		1


	//   ....[69]....
        /*0508*/ 	.word	0x00005e60
        /*050c*/ 	.word	0x00000009
        /*0510*/ 	.word	0x00000000
        /*0514*/ 	.short	0x010a
        /*0516*/ 	.byte	0x3f
	.zero		1


	//   ....[70]....
        /*0518*/ 	.word	0x00005eb0
        /*051c*/ 	.word	0x00000008
        /*0520*/ 	.word	0x00000000
        /*0524*/ 	.short	0x010a
        /*0526*/ 	.byte	0x3f
	.zero		1


	//   ....[71]....
        /*0528*/ 	.word	0x00005f00
        /*052c*/ 	.word	0x00000009
        /*0530*/ 	.word	0x00000000
        /*0534*/ 	.short	0x010a
        /*0536*/ 	.byte	0x3f
	.zero		1


	//   ....[72]....
        /*0538*/ 	.word	0x00005f50
        /*053c*/ 	.word	0x00000008
        /*0540*/ 	.word	0x00000000
        /*0544*/ 	.short	0x010a
        /*0546*/ 	.byte	0x3f
	.zero		1


	//   ....[73]....
        /*0548*/ 	.word	0x00005fa0
        /*054c*/ 	.word	0x00000009
        /*0550*/ 	.word	0x00000000
        /*0554*/ 	.short	0x010a
        /*0556*/ 	.byte	0x3f
	.zero		1


	//   ....[74]....
        /*0558*/ 	.word	0x00005ff0
        /*055c*/ 	.word	0x00000008
        /*0560*/ 	.word	0x00000000
        /*0564*/ 	.short	0x010a
        /*0566*/ 	.byte	0x3f
	.zero		1


	//   ....[75]....
        /*0568*/ 	.word	0x00006040
        /*056c*/ 	.word	0x00000009
        /*0570*/ 	.word	0x00000000
        /*0574*/ 	.short	0x010a
        /*0576*/ 	.byte	0x3f
	.zero		1


	//   ....[76]....
        /*0578*/ 	.word	0x00006090
        /*057c*/ 	.word	0x00000008
        /*0580*/ 	.word	0x00000000
        /*0584*/ 	.short	0x010a
        /*0586*/ 	.byte	0x3f
	.zero		1


	//   ....[77]....
        /*0588*/ 	.word	0x000060e0
        /*058c*/ 	.word	0x0000000b
        /*0590*/ 	.word	0x00000000
        /*0594*/ 	.short	0x010a
        /*0596*/ 	.byte	0x3f
	.zero		1


	//----- nvinfo : EIATTR_NUM_MBARRIERS
	.align		4
.L_37:
        /*0598*/ 	.byte	0x03, 0x38
        /*059a*/ 	.short	0x0022


	//----- nvinfo : EIATTR_EXIT_INSTR_OFFSETS
	.align		4
        /*059c*/ 	.byte	0x04, 0x1c
        /*059e*/ 	.short	(.L_39 - .L_38)


	//   ....[0]....
.L_38:
        /*05a0*/ 	.word	0x00001300


	//   ....[1]....
        /*05a4*/ 	.word	0x00001360


	//   ....[2]....
        /*05a8*/ 	.word	0x00004500


	//   ....[3]....
        /*05ac*/ 	.word	0x00004530


	//   ....[4]....
        /*05b0*/ 	.word	0x00005a70


	//----- nvinfo : EIATTR_MAX_THREADS
	.align		4
.L_39:
        /*05b4*/ 	.byte	0x04, 0x05
        /*05b6*/ 	.short	(.L_41 - .L_40)
.L_40:
        /*05b8*/ 	.word	0x00000180
        /*05bc*/ 	.word	0x00000001
        /*05c0*/ 	.word	0x00000001


	//----- nvinfo : EIATTR_CRS_STACK_SIZE
	.align		4
.L_41:
        /*05c4*/ 	.byte	0x04, 0x1e
        /*05c6*/ 	.short	(.L_43 - .L_42)
.L_42:
        /*05c8*/ 	.word	0x00000000


	//----- nvinfo : EIATTR_CBANK_PARAM_SIZE
	.align		4
.L_43:
        /*05cc*/ 	.byte	0x03, 0x19
        /*05ce*/ 	.short	0x0470


	//----- nvinfo : EIATTR_PARAM_CBANK
	.align		4
        /*05d0*/ 	.byte	0x04, 0x0a
        /*05d2*/ 	.short	(.L_45 - .L_44)
	.align		4
.L_44:
        /*05d4*/ 	.word	index@(.nv.constant0._ZN7cutlass13device_kernelINS_4gemm6kernel13GemmUniversalIN4cute5tupleIJiiiiEEENS1_10collective13CollectiveMmaINS1_34MainloopSm90TmaGmmaWarpSpecializedILi14ENS5_IJNS4_1CILi1EEESB_SB_EEENS1_32KernelTmaWarpSpecializedPingpongEEENS5_IJNSA_ILi64EEESF_NSA_ILi128EEEEEEaNS5_IJlSB_lEEEaSI_NS4_8TiledMMAINS4_8MMA_AtomIJNS4_4SM904GMMA26MMA_64x64x32_S32S8S8_SS_TNEEEENS4_6LayoutISC_NS5_IJNSA_ILi0EEESQ_SQ_EEEEENS5_IJNS4_10UnderscoreEST_ST_EEEEENS4_13SM90_TMA_LOADENS4_14ComposedLayoutINS4_7SwizzleILi3ELi4ELi3EEENS4_18smem_ptr_flag_bitsILi8EEENSP_INS5_IJNSA_ILi8EEESG_EEENS5_IJSG_SB_EEEEEEEvNS4_8identityESW_S16_vS17_EENS_8epilogue10collective6detail29Sm90TmaWarpSpecializedAdapterINS1A_15DefaultEpilogueIaSI_SI_NS19_6thread17LinearCombinationIaLi1EiiLNS1E_9ScaleType4KindE0ELNS_15FloatRoundStyleE2EaEENS1_15EpilogueDefaultEEEEEvvEEEEvNT_6ParamsE)
        /*05d8*/ 	.short	0x0210
        /*05da*/ 	.short	0x0470


	//----- nvinfo : EIATTR_SW_WAR
	.align		4
.L_45:
        /*05dc*/ 	.byte	0x04, 0x36
        /*05de*/ 	.short	(.L_47 - .L_46)
.L_46:
        /*05e0*/ 	.word	0x00000008
.L_47:


//--------------------- .nv.callgraph             --------------------------
	.section	.nv.callgraph,"",@"SHT_CUDA_CALLGRAPH"
	.align	4
	.sectionentsize	8
	.align		4
        /*0000*/ 	.word	0x00000000
	.align		4
        /*0004*/ 	.word	0xffffffff
	.align		4
        /*0008*/ 	.word	index@(_ZN7cutlass13device_kernelINS_4gemm6kernel13GemmUniversalIN4cute5tupleIJiiiiEEENS1_10collective13CollectiveMmaINS1_34MainloopSm90TmaGmmaWarpSpecializedILi14ENS5_IJNS4_1CILi1EEESB_SB_EEENS1_32KernelTmaWarpSpecializedPingpongEEENS5_IJNSA_ILi64EEESF_NSA_ILi128EEEEEEaNS5_IJlSB_lEEEaSI_NS4_8TiledMMAINS4_8MMA_AtomIJNS4_4SM904GMMA26MMA_64x64x32_S32S8S8_SS_TNEEEENS4_6LayoutISC_NS5_IJNSA_ILi0EEESQ_SQ_EEEEENS5_IJNS4_10UnderscoreEST_ST_EEEEENS4_13SM90_TMA_LOADENS4_14ComposedLayoutINS4_7SwizzleILi3ELi4ELi3EEENS4_18smem_ptr_flag_bitsILi8EEENSP_INS5_IJNSA_ILi8EEESG_EEENS5_IJSG_SB_EEEEEEEvNS4_8identityESW_S16_vS17_EENS_8epilogue10collective6detail29Sm90TmaWarpSpecializedAdapterINS1A_15DefaultEpilogueIaSI_SI_NS19_6thread17LinearCombinationIaLi1EiiLNS1E_9ScaleType4KindE0ELNS_15FloatRoundStyleE2EaEENS1_15EpilogueDefaultEEEEEvvEEEEvNT_6ParamsE)
	.align		4
        /*000c*/ 	.word	index@(__assertfail)
	.align		4
        /*0010*/ 	.word	0x00000000
	.align		4
        /*0014*/ 	.word	0xfffffffe
	.align		4
        /*0018*/ 	.word	0x00000000
	.align		4
        /*001c*/ 	.word	0xfffffffd
	.align		4
        /*0020*/ 	.word	0x00000000
	.align		4
        /*0024*/ 	.word	0xfffffffc


//--------------------- .nv.constant4             --------------------------
	.section	.nv.constant4,"a",@progbits
	.align	8
	.align		8
.nv.constant4:
        /*0000*/ 	.dword	__assertfail
	.align		8
        /*0008*/ 	.dword	__unnamed_1
	.align		8
        /*0010*/ 	.dword	_ZN40_INTERNAL_a5d4a39e_4_k_cu_4e5b869b_195054cuda3std3__45__cpo5beginE
	.align		8
        /*0018*/ 	.dword	_ZN40_INTERNAL_a5d4a39e_4_k_cu_4e5b869b_195054cuda3std3__45__cpo3endE
	.align		8
        /*0020*/ 	.dword	_ZN40_INTERNAL_a5d4a39e_4_k_cu_4e5b869b_195054cuda3std3__45__cpo6cbeginE
	.align		8
        /*0028*/ 	.dword	_ZN40_INTERNAL_a5d4a39e_4_k_cu_4e5b869b_195054cuda3std3__45__cpo4cendE
	.align		8
        /*0030*/ 	.dword	_ZN40_INTERNAL_a5d4a39e_4_k_cu_4e5b869b_195054cuda3std3__442_GLOBAL__N__a5d4a39e_4_k_cu_4e5b869b_195056ignoreE
	.align		8
        /*0038*/ 	.dword	_ZN40_INTERNAL_a5d4a39e_4_k_cu_4e5b869b_195054cuda3std3__419piecewise_constructE
	.align		8
        /*0040*/ 	.dword	_ZN40_INTERNAL_a5d4a39e_4_k_cu_4e5b869b_195054cuda3std3__48in_placeE
	.align		8
        /*0048*/ 	.dword	_ZN40_INTERNAL_a5d4a39e_4_k_cu_4e5b869b_195054cuda3std6ranges3__45__cpo4swapE
	.align		8
        /*0050*/ 	.dword	_ZN40_INTERNAL_a5d4a39e_4_k_cu_4e5b869b_195054cuda3std6ranges3__45__cpo9iter_moveE
	.align		8
        /*0058*/ 	.dword	_ZN40_INTERNAL_a5d4a39e_4_k_cu_4e5b869b_195054cute7productE
	.align		8
        /*0060*/ 	.dword	_ZN40_INTERNAL_a5d4a39e_4_k_cu_4e5b869b_195054cute1_E
	.align		8
        /*0068*/ 	.dword	$str$22
	.align		8
        /*0070*/ 	.dword	$str$23


//--------------------- .text._ZN7cutlass13device_kernelINS_4gemm6kernel13GemmUniversalIN4cute5tupleIJiiiiEEENS1_10collective13CollectiveMmaINS1_34MainloopSm90TmaGmmaWarpSpecializedILi14ENS5_IJNS4_1CILi1EEESB_SB_EEENS1_32KernelTmaWarpSpecializedPingpongEEENS5_IJNSA_ILi64EEESF_NSA_ILi128EEEEEEaNS5_IJlSB_lEEEaSI_NS4_8TiledMMAINS4_8MMA_AtomIJNS4_4SM904GMMA26MMA_64x64x32_S32S8S8_SS_TNEEEENS4_6LayoutISC_NS5_IJNSA_ILi0EEESQ_SQ_EEEEENS5_IJNS4_10UnderscoreEST_ST_EEEEENS4_13SM90_TMA_LOADENS4_14ComposedLayoutINS4_7SwizzleILi3ELi4ELi3EEENS4_18smem_ptr_flag_bitsILi8EEENSP_INS5_IJNSA_ILi8EEESG_EEENS5_IJSG_SB_EEEEEEEvNS4_8identityESW_S16_vS17_EENS_8epilogue10collective6detail29Sm90TmaWarpSpecializedAdapterINS1A_15DefaultEpilogueIaSI_SI_NS19_6thread17LinearCombinationIaLi1EiiLNS1E_9ScaleType4KindE0ELNS_15FloatRoundStyleE2EaEENS1_15EpilogueDefaultEEEEEvvEEEEvNT_6ParamsE --------------------------
	.section	.text._ZN7cutlass13device_kernelINS_4gemm6kernel13GemmUniversalIN4cute5tupleIJiiiiEEENS1_10collective13CollectiveMmaINS1_34MainloopSm90TmaGmmaWarpSpecializedILi14ENS5_IJNS4_1CILi1EEESB_SB_EEENS1_32KernelTmaWarpSpecializedPingpongEEENS5_IJNSA_ILi64EEESF_NSA_ILi128EEEEEEaNS5_IJlSB_lEEEaSI_NS4_8TiledMMAINS4_8MMA_AtomIJNS4_4SM904GMMA26MMA_64x64x32_S32S8S8_SS_TNEEEENS4_6LayoutISC_NS5_IJNSA_ILi0EEESQ_SQ_EEEEENS5_IJNS4_10UnderscoreEST_ST_EEEEENS4_13SM90_TMA_LOADENS4_14ComposedLayoutINS4_7SwizzleILi3ELi4ELi3EEENS4_18smem_ptr_flag_bitsILi8EEENSP_INS5_IJNSA_ILi8EEESG_EEENS5_IJSG_SB_EEEEEEEvNS4_8identityESW_S16_vS17_EENS_8epilogue10collective6detail29Sm90TmaWarpSpecializedAdapterINS1A_15DefaultEpilogueIaSI_SI_NS19_6thread17LinearCombinationIaLi1EiiLNS1E_9ScaleType4KindE0ELNS_15FloatRoundStyleE2EaEENS1_15EpilogueDefaultEEEEEvvEEEEvNT_6ParamsE,"ax",@progbits
	.align	128
.text._ZN7cutlass13device_kernelINS_4gemm6kernel13GemmUniversalIN4cute5tupleIJiiiiEEENS1_10collective13CollectiveMmaINS1_34MainloopSm90TmaGmmaWarpSpecializedILi14ENS5_IJNS4_1CILi1EEESB_SB_EEENS1_32KernelTmaWarpSpecializedPingpongEEENS5_IJNSA_ILi64EEESF_NSA_ILi128EEEEEEaNS5_IJlSB_lEEEaSI_NS4_8TiledMMAINS4_8MMA_AtomIJNS4_4SM904GMMA26MMA_64x64x32_S32S8S8_SS_TNEEEENS4_6LayoutISC_NS5_IJNSA_ILi0EEESQ_SQ_EEEEENS5_IJNS4_10UnderscoreEST_ST_EEEEENS4_13SM90_TMA_LOADENS4_14ComposedLayoutINS4_7SwizzleILi3ELi4ELi3EEENS4_18smem_ptr_flag_bitsILi8EEENSP_INS5_IJNSA_ILi8EEESG_EEENS5_IJSG_SB_EEEEEEEvNS4_8identityESW_S16_vS17_EENS_8epilogue10collective6detail29Sm90TmaWarpSpecializedAdapterINS1A_15DefaultEpilogueIaSI_SI_NS19_6thread17LinearCombinationIaLi1EiiLNS1E_9ScaleType4KindE0ELNS_15FloatRoundStyleE2EaEENS1_15EpilogueDefaultEEEEEvvEEEEvNT_6ParamsE:
        .type           _ZN7cutlass13device_kernelINS_4gemm6kernel13GemmUniversalIN4cute5tupleIJiiiiEEENS1_10collective13CollectiveMmaINS1_34MainloopSm90TmaGmmaWarpSpecializedILi14ENS5_IJNS4_1CILi1EEESB_SB_EEENS1_32KernelTmaWarpSpecializedPingpongEEENS5_IJNSA_ILi64EEESF_NSA_ILi128EEEEEEaNS5_IJlSB_lEEEaSI_NS4_8TiledMMAINS4_8MMA_AtomIJNS4_4SM904GMMA26MMA_64x64x32_S32S8S8_SS_TNEEEENS4_6LayoutISC_NS5_IJNSA_ILi0EEESQ_SQ_EEEEENS5_IJNS4_10UnderscoreEST_ST_EEEEENS4_13SM90_TMA_LOADENS4_14ComposedLayoutINS4_7SwizzleILi3ELi4ELi3EEENS4_18smem_ptr_flag_bitsILi8EEENSP_INS5_IJNSA_ILi8EEESG_EEENS5_IJSG_SB_EEEEEEEvNS4_8identityESW_S16_vS17_EENS_8epilogue10collective6detail29Sm90TmaWarpSpecializedAdapterINS1A_15DefaultEpilogueIaSI_SI_NS19_6thread17LinearCombinationIaLi1EiiLNS1E_9ScaleType4KindE0ELNS_15FloatRoundStyleE2EaEENS1_15EpilogueDefaultEEEEEvvEEEEvNT_6ParamsE,@function
        .size           _ZN7cutlass13device_kernelINS_4gemm6kernel13GemmUniversalIN4cute5tupleIJiiiiEEENS1_10collective13CollectiveMmaINS1_34MainloopSm90TmaGmmaWarpSpecializedILi14ENS5_IJNS4_1CILi1EEESB_SB_EEENS1_32KernelTmaWarpSpecializedPingpongEEENS5_IJNSA_ILi64EEESF_NSA_ILi128EEEEEEaNS5_IJlSB_lEEEaSI_NS4_8TiledMMAINS4_8MMA_AtomIJNS4_4SM904GMMA26MMA_64x64x32_S32S8S8_SS_TNEEEENS4_6LayoutISC_NS5_IJNSA_ILi0EEESQ_SQ_EEEEENS5_IJNS4_10UnderscoreEST_ST_EEEEENS4_13SM90_TMA_LOADENS4_14ComposedLayoutINS4_7SwizzleILi3ELi4ELi3EEENS4_18smem_ptr_flag_bitsILi8EEENSP_INS5_IJNSA_ILi8EEESG_EEENS5_IJSG_SB_EEEEEEEvNS4_8identityESW_S16_vS17_EENS_8epilogue10collective6detail29Sm90TmaWarpSpecializedAdapterINS1A_15DefaultEpilogueIaSI_SI_NS19_6thread17LinearCombinationIaLi1EiiLNS1E_9ScaleType4KindE0ELNS_15FloatRoundStyleE2EaEENS1_15EpilogueDefaultEEEEEvvEEEEvNT_6ParamsE,(.L_x_158 - _ZN7cutlass13device_kernelINS_4gemm6kernel13GemmUniversalIN4cute5tupleIJiiiiEEENS1_10collective13CollectiveMmaINS1_34MainloopSm90TmaGmmaWarpSpecializedILi14ENS5_IJNS4_1CILi1EEESB_SB_EEENS1_32KernelTmaWarpSpecializedPingpongEEENS5_IJNSA_ILi64EEESF_NSA_ILi128EEEEEEaNS5_IJlSB_lEEEaSI_NS4_8TiledMMAINS4_8MMA_AtomIJNS4_4SM904GMMA26MMA_64x64x32_S32S8S8_SS_TNEEEENS4_6LayoutISC_NS5_IJNSA_ILi0EEESQ_SQ_EEEEENS5_IJNS4_10UnderscoreEST_ST_EEEEENS4_13SM90_TMA_LOADENS4_14ComposedLayoutINS4_7SwizzleILi3ELi4ELi3EEENS4_18smem_ptr_flag_bitsILi8EEENSP_INS5_IJNSA_ILi8EEESG_EEENS5_IJSG_SB_EEEEEEEvNS4_8identityESW_S16_vS17_EENS_8epilogue10collective6detail29Sm90TmaWarpSpecializedAdapterINS1A_15DefaultEpilogueIaSI_SI_NS19_6thread17LinearCombinationIaLi1EiiLNS1E_9ScaleType4KindE0ELNS_15FloatRoundStyleE2EaEENS1_15EpilogueDefaultEEEEEvvEEEEvNT_6ParamsE)
        .other          _ZN7cutlass13device_kernelINS_4gemm6kernel13GemmUniversalIN4cute5tupleIJiiiiEEENS1_10collective13CollectiveMmaINS1_34MainloopSm90TmaGmmaWarpSpecializedILi14ENS5_IJNS4_1CILi1EEESB_SB_EEENS1_32KernelTmaWarpSpecializedPingpongEEENS5_IJNSA_ILi64EEESF_NSA_ILi128EEEEEEaNS5_IJlSB_lEEEaSI_NS4_8TiledMMAINS4_8MMA_AtomIJNS4_4SM904GMMA26MMA_64x64x32_S32S8S8_SS_TNEEEENS4_6LayoutISC_NS5_IJNSA_ILi0EEESQ_SQ_EEEEENS5_IJNS4_10UnderscoreEST_ST_EEEEENS4_13SM90_TMA_LOADENS4_14ComposedLayoutINS4_7SwizzleILi3ELi4ELi3EEENS4_18smem_ptr_flag_bitsILi8EEENSP_INS5_IJNSA_ILi8EEESG_EEENS5_IJSG_SB_EEEEEEEvNS4_8identityESW_S16_vS17_EENS_8epilogue10collective6detail29Sm90TmaWarpSpecializedAdapterINS1A_15DefaultEpilogueIaSI_SI_NS19_6thread17LinearCombinationIaLi1EiiLNS1E_9ScaleType4KindE0ELNS_15FloatRoundStyleE2EaEENS1_15EpilogueDefaultEEEEEvvEEEEvNT_6ParamsE,@"STO_CUDA_ENTRY STV_DEFAULT"
_ZN7cutlass13device_kernelINS_4gemm6kernel13GemmUniversalIN4cute5tupleIJiiiiEEENS1_10collective13CollectiveMmaINS1_34MainloopSm90TmaGmmaWarpSpecializedILi14ENS5_IJNS4_1CILi1EEESB_SB_EEENS1_32KernelTmaWarpSpecializedPingpongEEENS5_IJNSA_ILi64EEESF_NSA_ILi128EEEEEEaNS5_IJlSB_lEEEaSI_NS4_8TiledMMAINS4_8MMA_AtomIJNS4_4SM904GMMA26MMA_64x64x32_S32S8S8_SS_TNEEEENS4_6LayoutISC_NS5_IJNSA_ILi0EEESQ_SQ_EEEEENS5_IJNS4_10UnderscoreEST_ST_EEEEENS4_13SM90_TMA_LOADENS4_14ComposedLayoutINS4_7SwizzleILi3ELi4ELi3EEENS4_18smem_ptr_flag_bitsILi8EEENSP_INS5_IJNSA_ILi8EEESG_EEENS5_IJSG_SB_EEEEEEEvNS4_8identityESW_S16_vS17_EENS_8epilogue10collective6detail29Sm90TmaWarpSpecializedAdapterINS1A_15DefaultEpilogueIaSI_SI_NS19_6thread17LinearCombinationIaLi1EiiLNS1E_9ScaleType4KindE0ELNS_15FloatRoundStyleE2EaEENS1_15EpilogueDefaultEEEEEvvEEEEvNT_6ParamsE:
[----:B------:R-:W0:Y:S02]  /*0000*/  LDC R1, c[0x0][0x28] ;  /* 0x00000a00ff017b82 */ /* 0x000e240000000800 */
[----:B0-----:R-:W-:Y:S01]  /*0010*/  VIADD R1, R1, 0xfffffff8 ;  /* 0xfffffff801017836 */ /* 0x001fe20000000000 */
[----:B------:R-:W0:Y:S01]  /*0020*/  S2R R4, SR_TID.X ;  /* 0x0000000000047919 */ /* 0x000e220000002100 */
[----:B------:R-:W-:Y:S01]  /*0030*/  ELECT P0, URZ, PT ;  /* 0x00000000003f782f */ /* 0x000fe20003800000 */
[----:B------:R-:W-:Y:S01]  /*0040*/  BSSY B0, `(.L_x_0) ;  /* 0x000000f000007945 */ /* 0x000fe20003800000 */
[--C-:B0-----:R-:W-:Y:S02]  /*0050*/  SHF.R.U32.HI R0, RZ, 0x5, R4.reuse ;  /* 0x00000005ff007819 */ /* 0x101fe40000011604 */
[----:B------:R-:W-:-:S03]  /*0060*/  SHF.R.U32.HI R5, RZ, 0x7, R4 ;  /* 0x00000007ff057819 */ /* 0x000fc60000011604 */
[----:B------:R-:W0:Y:S04]  /*0070*/  SHFL.IDX PT, R2, R0, RZ, 0x1f ;  /* 0x00001fff00027589 */ /* 0x000e2800000e0000 */
[----:B------:R1:W2:Y:S01]  /*0080*/  SHFL.IDX PT, R8, R5, RZ, 0x1f ;  /* 0x00001fff05087589 */ /* 0x0002a200000e0000 */
[----:B0-----:R-:W-:-:S13]  /*0090*/  ISETP.NE.OR P0, PT, R2, RZ, !P0 ;  /* 0x000000ff0200720c */ /* 0x001fda0004705670 */
[----:B-12---:R-:W-:Y:S05]  /*00a0*/  @P0 BRA `(.L_x_1) ;  /* 0x0000000000200947 */ /* 0x006fea0003800000 */
[----:B------:R-:W-:Y:S02]  /*00b0*/  ULDC.64 UR4, c[0x0][0x198] ;  /* 0x0000660000047ab9 */ /* 0x000fe40000000a00 */
[----:B------:R-:W-:Y:S02]  /*00c0*/  UIADD3 UR6, UP0, UR4, 0xf0, URZ ;  /* 0x000000f004067890 */ /* 0x000fe4000ff1e03f */
[----:B------:R-:W-:Y:S02]  /*00d0*/  UIADD3 UR4, UP1, UR4, 0x1f0, URZ ;  /* 0x000001f004047890 */ /* 0x000fe4000ff3e03f */
[----:B------:R-:W-:Y:S02]  /*00e0*/  UIADD3.X UR7, URZ, UR5, URZ, UP0, !UPT ;  /* 0x000000053f077290 */ /* 0x000fe400087fe43f */
[----:B------:R-:W-:-:S07]  /*00f0*/  UIADD3.X UR5, URZ, UR5, URZ, UP1, !UPT ;  /* 0x000000053f057290 */ /* 0x000fce0008ffe43f */
[----:B------:R0:W-:Y:S02]  /*0100*/  UTMACCTL.PF [UR6] ;  /* 0x00000000060079b9 */ /* 0x0001e40008040000 */
[----:B------:R0:W-:Y:S02]  /*0110*/  UTMACCTL.PF [UR4] ;  /* 0x00000000040079b9 */ /* 0x0001e40008040000 */
[----:B0-----:R-:W-:Y:S01]  /*0120*/  NOP ;  /* 0x0000000000007918 */ /* 0x001fe20000000000 */
.L_x_1:
[----:B------:R-:W-:Y:S05]  /*0130*/  BSYNC B0 ;  /* 0x0000000000007941 */ /* 0x000fea0003800000 */
.L_x_0:
[----:B------:R-:W0:Y:S02]  /*0140*/  SHFL.IDX PT, R3, R0, RZ, 0x1f ;  /* 0x00001fff00037589 */ /* 0x000e2400000e0000 */
[----:B0-----:R-:W-:-:S13]  /*0150*/  ISETP.NE.AND P0, PT, R3, RZ, PT ;  /* 0x000000ff0300720c */ /* 0x001fda0003f05270 */
[----:B------:R-:W-:Y:S05]  /*0160*/  @P0 BRA `(.L_x_2) ;  /* 0x0000000000b40947 */ /* 0x000fea0003800000 */
[----:B------:R-:W-:Y:S01]  /*0170*/  ELECT P0, URZ, PT ;  /* 0x00000000003f782f */ /* 0x000fe20003800000 */
[----:B------:R-:W-:-:S12]  /*0180*/  BSSY B0, `(.L_x_2) ;  /* 0x000002b000007945 */ /* 0x000fd80003800000 */
[----:B------:R-:W-:Y:S05]  /*0190*/  @!P0 BRA `(.L_x_3) ;  /* 0x0000000000a48947 */ /* 0x000fea0003800000 */
[----:B------:R-:W0:Y:S01]  /*01a0*/  S2UR UR8, SR_CgaCtaId ;  /* 0x00000000000879c3 */ /* 0x000e220000008800 */
[----:B------:R-:W-:Y:S01]  /*01b0*/  UMOV UR4, 0x400 ;  /* 0x0000040000047882 */ /* 0x000fe20000000000 */
[----:B------:R-:W-:Y:S01]  /*01c0*/  UMOV UR5, 0x1 ;  /* 0x0000000100057882 */ /* 0x000fe20000000000 */
[----:B------:R-:W-:Y:S02]  /*01d0*/  UMOV UR6, 0x80 ;  /* 0x0000008000067882 */ /* 0x000fe40000000000 */
[----:B------:R-:W-:-:S04]  /*01e0*/  UIADD3 UR6, -UR6, 0x100000, URZ ;  /* 0x0010000006067890 */ /* 0x000fc8000fffe13f */
[----:B------:R-:W-:Y:S02]  /*01f0*/  USHF.L.U32 UR7, UR6, 0xb, URZ ;  /* 0x0000000b06077899 */ /* 0x000fe4000800063f */
[----:B------:R-:W-:Y:S02]  /*0200*/  USHF.L.U32 UR6, UR6, 0x1, URZ ;  /* 0x0000000106067899 */ /* 0x000fe4000800063f */
[----:B0-----:R-:W-:Y:S02]  /*0210*/  ULEA UR8, UR8, UR4, 0x18 ;  /* 0x0000000408087291 */ /* 0x001fe4000f8ec03f */
[----:B------:R-:W-:-:S04]  /*0220*/  UIADD3 UR4, -UR5, 0x100000, URZ ;  /* 0x0010000005047890 */ /* 0x000fc8000fffe13f */
[----:B------:R-:W-:Y:S02]  /*0230*/  USHF.L.U32 UR5, UR4, 0xb, URZ ;  /* 0x0000000b04057899 */ /* 0x000fe4000800063f */
[----:B------:R-:W-:Y:S01]  /*0240*/  USHF.L.U32 UR4, UR4, 0x1, URZ ;  /* 0x0000000104047899 */ /* 0x000fe2000800063f */
[----:B------:R-:W0:Y:S11]  /*0250*/  FENCE.VIEW.ASYNC.S ;  /* 0x00000000000073c6 */ /* 0x000e360000000000 */
[----:B0-----:R0:W1:Y:S01]  /*0260*/  SYNCS.EXCH.64 URZ, [UR8], UR4 ;  /* 0x00000004083f75b2 */ /* 0x0010620008000100 */
[----:B------:R0:W2:Y:S01]  /*0270*/  SYNCS.EXCH.64 URZ, [UR8+0x70], UR6 ;  /* 0x00007006083f75b2 */ /* 0x0000a20008000100 */
[----:B------:R0:W3:Y:S01]  /*0280*/  SYNCS.EXCH.64 URZ, [UR8+0x8], UR4 ;  /* 0x00000804083f75b2 */ /* 0x0000e20008000100 */
[----:B------:R0:W4:Y:S01]  /*0290*/  SYNCS.EXCH.64 URZ, [UR8+0x78], UR6 ;  /* 0x00007806083f75b2 */ /* 0x0001220008000100 */
[----:B------:R0:W0:Y:S01]  /*02a0*/  SYNCS.EXCH.64 URZ, [UR8+0x10], UR4 ;  /* 0x00001004083f75b2 */ /* 0x0000220008000100 */
        /* <DEDUP_REMOVED lines=23> */
[----:B-1234-:R-:W-:Y:S01]  /*0420*/  NOP ;  /* 0x0000000000007918 */ /* 0x01efe20000000000 */
.L_x_3:
[----:B0-----:R-:W-:Y:S05]  /*0430*/  BSYNC B0 ;  /* 0x0000000000007941 */ /* 0x001fea0003800000 */
.L_x_2:
[----:B------:R-:W0:Y:S01]  /*0440*/  SHFL.IDX PT, R6, R0, RZ, 0x1f ;  /* 0x00001fff00067589 */ /* 0x000e2200000e0000 */
[----:B------:R-:W-:Y:S01]  /*0450*/  ELECT P0, URZ, PT ;  /* 0x00000000003f782f */ /* 0x000fe20003800000 */
[----:B------:R-:W-:Y:S01]  /*0460*/  NOP ;  /* 0x0000000000007918 */ /* 0x000fe20000000000 */
[----:B------:R-:W-:Y:S01]  /*0470*/  ELECT P1, URZ, PT ;  /* 0x00000000003f782f */ /* 0x000fe20003820000 */
[----:B------:R-:W1:Y:S01]  /*0480*/  SHFL.IDX PT, R3, R0, RZ, 0x1f ;  /* 0x00001fff00037589 */ /* 0x000e6200000e0000 */
[----:B------:R-:W-:Y:S01]  /*0490*/  UMOV UR4, 0x20 ;  /* 0x0000002000047882 */ /* 0x000fe20000000000 */
[----:B------:R-:W-:Y:S01]  /*04a0*/  UMOV UR11, 0x80 ;  /* 0x00000080000b7882 */ /* 0x000fe20000000000 */
[----:B------:R-:W-:Y:S01]  /*04b0*/  NOP ;  /* 0x0000000000007918 */ /* 0x000fe20000000000 */
[C---:B------:R-:W-:Y:S01]  /*04c0*/  VIADD R33, R8.reuse, 0xffffffff ;  /* 0xffffffff08217836 */ /* 0x040fe20000000000 */
[----:B------:R-:W2:Y:S01]  /*04d0*/  SHFL.IDX PT, R5, R5, RZ, 0x1f ;  /* 0x00001fff05057589 */ /* 0x000ea200000e0000 */
[----:B------:R-:W-:Y:S01]  /*04e0*/  ULDC.64 UR36, c[0x0][0x208] ;  /* 0x0000820000247ab9 */ /* 0x000fe20000000a00 */
[----:B------:R-:W-:-:S02]  /*04f0*/  ISETP.NE.AND P2, PT, R8, RZ, PT ;  /* 0x000000ff0800720c */ /* 0x000fc40003f45270 */
[----:B------:R-:W-:Y:S02]  /*0500*/  ISETP.GE.U32.AND P3, PT, R33, 0x2, PT ;  /* 0x000000022100780c */ /* 0x000fe40003f66070 */
[----:B0-----:R-:W-:Y:S02]  /*0510*/  ISETP.NE.OR P0, PT, R6, RZ, !P0 ;  /* 0x000000ff0600720c */ /* 0x001fe40004705670 */
[----:B-1----:R-:W-:Y:S02]  /*0520*/  ISETP.NE.OR P1, PT, R3, RZ, !P1 ;  /* 0x000000ff0300720c */ /* 0x002fe40004f25670 */
[----:B------:R-:W-:-:S04]  /*0530*/  SHF.R.S32.HI R3, RZ, 0x1f, R2 ;  /* 0x0000001fff037819 */ /* 0x000fc80000011402 */
[----:B------:R-:W-:-:S05]  /*0540*/  LEA.HI R3, R3, R2, RZ, 0x2 ;  /* 0x0000000203037211 */ /* 0x000fca00078f10ff */
[----:B------:R-:W-:Y:S01]  /*0550*/  VOTEU.ALL UP0, P0 ;  /* 0x00000000003f7886 */ /* 0x000fe20000000000 */
[----:B------:R-:W-:Y:S01]  /*0560*/  LOP3.LUT R3, R3, 0xfffffffc, RZ, 0xc0, !PT ;  /* 0xfffffffc03037812 */ /* 0x000fe200078ec0ff */
[----:B------:R-:W-:-:S03]  /*0570*/  VOTEU.ALL UP1, P1 ;  /* 0x00000000003f7886 */ /* 0x000fc60000820000 */
[----:B------:R-:W0:Y:S01]  /*0580*/  @!UP0 S2UR UR7, SR_CgaCtaId ;  /* 0x00000000000789c3 */ /* 0x000e220000008800 */
[----:B------:R-:W-:Y:S01]  /*0590*/  @!UP0 UMOV UR6, 0x400 ;  /* 0x0000040000068882 */ /* 0x000fe20000000000 */
[----:B------:R-:W-:-:S04]  /*05a0*/  @!UP0 UIADD3 UR4, -UR4, 0x100000, URZ ;  /* 0x0010000004048890 */ /* 0x000fc8000fffe13f */
[----:B------:R-:W-:Y:S02]  /*05b0*/  @!UP0 USHF.L.U32 UR5, UR4, 0xb, URZ ;  /* 0x0000000b04058899 */ /* 0x000fe4000800063f */
[----:B------:R-:W-:Y:S01]  /*05c0*/  @!UP0 USHF.L.U32 UR4, UR4, 0x1, URZ ;  /* 0x0000000104048899 */ /* 0x000fe2000800063f */
[----:B------:R-:W-:Y:S01]  /*05d0*/  IMAD.IADD R0, R2, 0x1, -R3 ;  /* 0x0000000102007824 */ /* 0x000fe200078e0a03 */
[----:B------:R-:W-:Y:S01]  /*05e0*/  @!UP1 UMOV UR9, 0x400 ;  /* 0x0000040000099882 */ /* 0x000fe20000000000 */
[----:B------:R-:W-:Y:S01]  /*05f0*/  VOTEU.ALL UP2, P1 ;  /* 0x00000000003f7886 */ /* 0x000fe20000840000 */
[----:B------:R-:W-:Y:S01]  /*0600*/  VOTEU.ALL UP3, P1 ;  /* 0x00000000003f7886 */ /* 0x000fe20000860000 */
[----:B------:R-:W-:Y:S01]  /*0610*/  VOTEU.ALL UP4, P1 ;  /* 0x00000000003f7886 */ /* 0x000fe20000880000 */
[----:B------:R-:W1:Y:S01]  /*0620*/  @!UP1 S2UR UR10, SR_CgaCtaId ;  /* 0x00000000000a99c3 */ /* 0x000e620000008800 */
[----:B------:R-:W-:Y:S01]  /*0630*/  VOTEU.ALL UP5, P1 ;  /* 0x00000000003f7886 */ /* 0x000fe200008a0000 */
[----:B------:R-:W-:-:S04]  /*0640*/  SHF.R.S32.HI R3, RZ, 0x1f, R4 ;  /* 0x0000001fff037819 */ /* 0x000fc80000011404 */
[----:B------:R-:W-:-:S04]  /*0650*/  LEA.HI R3, R3, R4, RZ, 0x7 ;  /* 0x0000000403037211 */ /* 0x000fc800078f38ff */
[----:B------:R-:W-:-:S05]  /*0660*/  LOP3.LUT R3, R3, 0xffffff80, RZ, 0xc0, !PT ;  /* 0xffffff8003037812 */ /* 0x000fca00078ec0ff */
[----:B------:R-:W-:Y:S01]  /*0670*/  IMAD.IADD R3, R4, 0x1, -R3 ;  /* 0x0000000104037824 */ /* 0x000fe200078e0a03 */
[----:B0-----:R-:W-:Y:S02]  /*0680*/  @!UP0 ULEA UR8, UR7, UR6, 0x18 ;  /* 0x0000000607088291 */ /* 0x001fe4000f8ec03f */
[----:B------:R-:W-:-:S04]  /*0690*/  @!UP1 UIADD3 UR6, -UR11, 0x100000, URZ ;  /* 0x001000000b069890 */ /* 0x000fc8000fffe13f */
[----:B------:R-:W-:Y:S02]  /*06a0*/  @!UP1 USHF.L.U32 UR7, UR6, 0xb, URZ ;  /* 0x0000000b06079899 */ /* 0x000fe4000800063f */
[----:B------:R-:W-:Y:S01]  /*06b0*/  @!UP1 USHF.L.U32 UR6, UR6, 0x1, URZ ;  /* 0x0000000106069899 */ /* 0x000fe2000800063f */
[----:B------:R-:W-:Y:S01]  /*06c0*/  VOTEU.ALL UP0, P0 ;  /* 0x00000000003f7886 */ /* 0x000fe20000000000 */
[----:B-1----:R-:W-:Y:S01]  /*06d0*/  @!UP1 ULEA UR9, UR10, UR9, 0x18 ;  /* 0x000000090a099291 */ /* 0x002fe2000f8ec03f */
[----:B------:R-:W-:Y:S02]  /*06e0*/  VOTEU.ALL UP1, P0 ;  /* 0x00000000003f7886 */ /* 0x000fe40000020000 */
[----:B------:R-:W-:Y:S01]  /*06f0*/  ULDC.64 UR10, c[0x0][0x598] ;  /* 0x00016600000a7ab9 */ /* 0x000fe20000000a00 */
[----:B------:R-:W-:Y:S01]  /*0700*/  ISETP.NE.AND P0, PT, R0, 0x3, PT ;  /* 0x000000030000780c */ /* 0x000fe20003f05270 */
[----:B------:R-:W0:Y:S02]  /*0710*/  FENCE.VIEW.ASYNC.S ;  /* 0x00000000000073c6 */ /* 0x000e240000000000 */
[----:B0-----:R0:W1:Y:S01]  /*0720*/  @!UP0 SYNCS.EXCH.64 URZ, [UR8+0x110], UR4 ;  /* 0x00011004083f85b2 */ /* 0x0010620008000100 */
[----:B------:R-:W-:-:S02]  /*0730*/  ISETP.NE.U32.AND P1, PT, RZ, UR10, PT ;  /* 0x0000000aff007c0c */ /* 0x000fc4000bf25070 */
[----:B------:R-:W-:Y:S02]  /*0740*/  ISETP.EQ.OR P0, PT, R0, RZ, !P0 ;  /* 0x000000ff0000720c */ /* 0x000fe40004702670 */
[----:B------:R-:W-:Y:S02]  /*0750*/  ISETP.NE.AND.EX P1, PT, RZ, UR11, PT, P1 ;  /* 0x0000000bff007c0c */ /* 0x000fe4000bf25310 */
[----:B------:R-:W-:-:S04]  /*0760*/  ISETP.EQ.AND P0, PT, R8, RZ, P0 ;  /* 0x000000ff0800720c */ /* 0x000fc80000702270 */
[----:B------:R-:W-:-:S04]  /*0770*/  SEL R16, RZ, 0x1, !P0 ;  /* 0x00000001ff107807 */ /* 0x000fc80004000000 */
[----:B------:R-:W-:Y:S01]  /*0780*/  SEL R16, R16, 0x2, P3 ;  /* 0x0000000210107807 */ /* 0x000fe20001800000 */
[----:B------:R0:W1:Y:S01]  /*0790*/  @!UP1 SYNCS.EXCH.64 URZ, [UR8+0x118], UR4 ;  /* 0x00011804083f95b2 */ /* 0x0000620008000100 */
[----:B------:R-:W-:Y:S01]  /*07a0*/  NOP ;  /* 0x0000000000007918 */ /* 0x000fe20000000000 */
[----:B------:R0:W1:Y:S01]  /*07b0*/  @!UP2 SYNCS.EXCH.64 URZ, [UR9+0xf0], UR6 ;  /* 0x0000f006093fa5b2 */ /* 0x0000620008000100 */
[----:B------:R0:W1:Y:S01]  /*07c0*/  @!UP3 SYNCS.EXCH.64 URZ, [UR9+0xf8], UR6 ;  /* 0x0000f806093fb5b2 */ /* 0x0000620008000100 */
[----:B------:R0:W1:Y:S01]  /*07d0*/  @!UP4 SYNCS.EXCH.64 URZ, [UR9+0x100], UR6 ;  /* 0x00010006093fc5b2 */ /* 0x0000620008000100 */
[----:B------:R0:W1:Y:S01]  /*07e0*/  @!UP5 SYNCS.EXCH.64 URZ, [UR9+0x108], UR6 ;  /* 0x00010806093fd5b2 */ /* 0x0000620008000100 */
[----:B------:R-:W-:Y:S01]  /*07f0*/  NOP ;  /* 0x0000000000007918 */ /* 0x000fe20000000000 */
[----:B-1----:R-:W-:Y:S06]  /*0800*/  BAR.SYNC.DEFER_BLOCKING 0x0 ;  /* 0x0000000000007b1d */ /* 0x002fec0000010000 */
[----:B0-2---:R-:W-:Y:S05]  /*0810*/  @!P1 BRA `(.L_x_4) ;  /* 0x00000000001c9947 */ /* 0x005fea0003800000 */
[----:B------:R-:W0:Y:S02]  /*0820*/  LDC.64 R6, c[0x0][0x598] ;  /* 0x00016600ff067b82 */ /* 0x000e240000000a00 */
[----:B0-----:R-:W2:Y:S02]  /*0830*/  LDG.E.64 R6, desc[UR36][R6.64] ;  /* 0x0000002406067981 */ /* 0x001ea4000c1e1b00 */
[----:B--2---:R-:W-:-:S04]  /*0840*/  ISETP.NE.U32.AND P0, PT, R6, RZ, PT ;  /* 0x000000ff0600720c */ /* 0x004fc80003f05070 */
[----:B------:R-:W-:-:S13]  /*0850*/  ISETP.NE.AND.EX P0, PT, R7, RZ, PT, P0 ;  /* 0x000000ff0700720c */ /* 0x000fda0003f05300 */
[----:B------:R-:W-:Y:S05]  /*0860*/  @!P0 BRA `(.L_x_4) ;  /* 0x0000000000088947 */ /* 0x000fea0003800000 */
[----:B------:R1:W5:Y:S01]  /*0870*/  LD.E R56, desc[UR36][R6.64] ;  /* 0x0000002406387980 */ /* 0x000362000c101900 */
[----:B------:R-:W-:Y:S05]  /*0880*/  BRA `(.L_x_5) ;  /* 0x0000000000247947 */ /* 0x000fea0003800000 */
.L_x_4:
[----:B------:R-:W-:Y:S02]  /*0890*/  ULDC.64 UR4, c[0x0][0x588] ;  /* 0x0001620000047ab9 */ /* 0x000fe40000000a00 */
[----:B------:R-:W-:-:S04]  /*08a0*/  ISETP.NE.U32.AND P0, PT, RZ, UR4, PT ;  /* 0x00000004ff007c0c */ /* 0x000fc8000bf05070 */
[----:B------:R-:W-:-:S13]  /*08b0*/  ISETP.NE.AND.EX P0, PT, RZ, UR5, PT, P0 ;  /* 0x00000005ff007c0c */ /* 0x000fda000bf05300 */
[----:B------:R-:W-:Y:S05]  /*08c0*/  @!P0 BRA `(.L_x_6) ;  /* 0x00000000000c8947 */ /* 0x000fea0003800000 */
[----:B------:R-:W0:Y:S02]  /*08d0*/  LDC.64 R56, c[0x0][0x588] ;  /* 0x00016200ff387b82 */ /* 0x000e240000000a00 */
[----:B0-----:R0:W5:Y:S01]  /*08e0*/  LDG.E R56, desc[UR36][R56.64] ;  /* 0x0000002438387981 */ /* 0x001162000c1e1900 */
[----:B------:R-:W-:Y:S05]  /*08f0*/  BRA `(.L_x_5) ;  /* 0x0000000000087947 */ /* 0x000fea0003800000 */
.L_x_6:
[----:B------:R-:W-:Y:S02]  /*0900*/  ULDC UR4, c[0x0][0x580] ;  /* 0x0001600000047ab9 */ /* 0x000fe40000000800 */
[----:B------:R-:W-:-:S07]  /*0910*/  IMAD.U32 R56, RZ, RZ, UR4 ;  /* 0x00000004ff387e24 */ /* 0x000fce000f8e00ff */
.L_x_5:
[----:B------:R-:W-:Y:S02]  /*0920*/  ULDC.64 UR4, c[0x0][0x5a0] ;  /* 0x0001680000047ab9 */ /* 0x000fe40000000a00 */
[----:B------:R-:W-:-:S04]  /*0930*/  ISETP.NE.U32.AND P0, PT, RZ, UR4, PT ;  /* 0x00000004ff007c0c */ /* 0x000fc8000bf05070 */
[----:B------:R-:W-:-:S13]  /*0940*/  ISETP.NE.AND.EX P0, PT, RZ, UR5, PT, P0 ;  /* 0x00000005ff007c0c */ /* 0x000fda000bf05300 */
[----:B------:R-:W-:Y:S05]  /*0950*/  @!P0 BRA `(.L_x_7) ;  /* 0x00000000001c8947 */ /* 0x000fea0003800000 */
[----:B-1----:R-:W1:Y:S02]  /*0960*/  LDC.64 R6, c[0x0][0x5a0] ;  /* 0x00016800ff067b82 */ /* 0x002e640000000a00 */
[----:B-1----:R-:W2:Y:S02]  /*0970*/  LDG.E.64 R6, desc[UR36][R6.64] ;  /* 0x0000002406067981 */ /* 0x002ea4000c1e1b00 */
[----:B--2---:R-:W-:-:S04]  /*0980*/  ISETP.NE.U32.AND P0, PT, R6, RZ, PT ;  /* 0x000000ff0600720c */ /* 0x004fc80003f05070 */
[----:B------:R-:W-:-:S13]  /*0990*/  ISETP.NE.AND.EX P0, PT, R7, RZ, PT, P0 ;  /* 0x000000ff0700720c */ /* 0x000fda0003f05300 */
[----:B------:R-:W-:Y:S05]  /*09a0*/  @!P0 BRA `(.L_x_7) ;  /* 0x0000000000088947 */ /* 0x000fea0003800000 */
[----:B0-----:R2:W5:Y:S01]  /*09b0*/  LD.E R57, desc[UR36][R6.64] ;  /* 0x0000002406397980 */ /* 0x001562000c101900 */
[----:B------:R-:W-:Y:S05]  /*09c0*/  BRA `(.L_x_8) ;  /* 0x0000000000247947 */ /* 0x000fea0003800000 */
.L_x_7:
[----:B------:R-:W-:Y:S02]  /*09d0*/  ULDC.64 UR4, c[0x0][0x590] ;  /* 0x0001640000047ab9 */ /* 0x000fe40000000a00 */
[----:B------:R-:W-:-:S04]  /*09e0*/  ISETP.NE.U32.AND P0, PT, RZ, UR4, PT ;  /* 0x00000004ff007c0c */ /* 0x000fc8000bf05070 */
[----:B------:R-:W-:-:S13]  /*09f0*/  ISETP.NE.AND.EX P0, PT, RZ, UR5, PT, P0 ;  /* 0x00000005ff007c0c */ /* 0x000fda000bf05300 */
[----:B------:R-:W-:Y:S05]  /*0a00*/  @!P0 BRA `(.L_x_9) ;  /* 0x00000000000c8947 */ /* 0x000fea0003800000 */
[----:B-1----:R-:W0:Y:S02]  /*0a10*/  LDC.64 R6, c[0x0][0x590] ;  /* 0x00016400ff067b82 */ /* 0x002e240000000a00 */
[----:B0-----:R0:W5:Y:S01]  /*0a20*/  LDG.E R57, desc[UR36][R6.64] ;  /* 0x0000002406397981 */ /* 0x001162000c1e1900 */
[----:B------:R-:W-:Y:S05]  /*0a30*/  BRA `(.L_x_8) ;  /* 0x0000000000087947 */ /* 0x000fea0003800000 */
.L_x_9:
[----:B------:R-:W-:Y:S02]  /*0a40*/  ULDC UR4, c[0x0][0x584] ;  /* 0x0001610000047ab9 */ /* 0x000fe40000000800 */
[----:B0-----:R-:W-:-:S07]  /*0a50*/  IMAD.U32 R57, RZ, RZ, UR4 ;  /* 0x00000004ff397e24 */ /* 0x001fce000f8e00ff */
.L_x_8:
[----:B------:R-:W3:Y:S01]  /*0a60*/  LDC R2, c[0x0][0x65c] ;  /* 0x00019700ff027b82 */ /* 0x000ee20000000800 */
[----:B------:R-:W4:Y:S01]  /*0a70*/  S2R R14, SR_CTAID.Y ;  /* 0x00000000000e7919 */ /* 0x000f220000002600 */
[----:B------:R-:W-:Y:S01]  /*0a80*/  ULDC UR6, c[0x0][0x28c] ;  /* 0x0000a30000067ab9 */ /* 0x000fe20000000800 */
[----:B------:R-:W-:Y:S01]  /*0a90*/  ISETP.NE.AND P0, PT, R8, 0x2, PT ;  /* 0x000000020800780c */ /* 0x000fe20003f05270 */
[----:B------:R-:W-:Y:S01]  /*0aa0*/  UIADD3 UR6, UR6, 0x7f, URZ ;  /* 0x0000007f06067890 */ /* 0x000fe2000fffe03f */
[----:B012---:R-:W0:Y:S01]  /*0ab0*/  S2R R6, SR_CTAID.X ;  /* 0x0000000000067919 */ /* 0x007e220000002500 */
[----:B------:R-:W-:Y:S01]  /*0ac0*/  IMAD.MOV.U32 R7, RZ, RZ, RZ ;  /* 0x000000ffff077224 */ /* 0x000fe200078e00ff */
[----:B------:R-:W-:Y:S01]  /*0ad0*/  UMOV UR38, URZ ;  /* 0x0000003f00267c82 */ /* 0x000fe20008000000 */
[----:B------:R-:W-:Y:S01]  /*0ae0*/  USHF.R.S32.HI UR7, URZ, 0x1f, UR6 ;  /* 0x0000001f3f077899 */ /* 0x000fe20008011406 */
[----:B------:R-:W-:Y:S01]  /*0af0*/  UMOV UR39, URZ ;  /* 0x0000003f00277c82 */ /* 0x000fe20008000000 */
[----:B------:R-:W-:-:S02]  /*0b00*/  ULDC.64 UR8, c[0x0][0x650] ;  /* 0x0001940000087ab9 */ /* 0x000fc40000000a00 */
[----:B------:R-:W-:-:S04]  /*0b10*/  ULEA.HI UR7, UR7, UR6, URZ, 0x7 ;  /* 0x0000000607077291 */ /* 0x000fc8000f8f383f */
[----:B------:R-:W-:Y:S01]  /*0b20*/  USHF.R.S32.HI UR40, URZ, 0x7, UR7 ;  /* 0x000000073f287899 */ /* 0x000fe20008011407 */
[----:B---3--:R-:W-:-:S13]  /*0b30*/  ISETP.NE.AND P1, PT, R2, 0x1, PT ;  /* 0x000000010200780c */ /* 0x008fda0003f25270 */
[----:B------:R-:W0:Y:S01]  /*0b40*/  @P1 LDC R19, c[0x0][0x10] ;  /* 0x00000400ff131b82 */ /* 0x000e220000000800 */
[----:B----4-:R-:W-:Y:S02]  /*0b50*/  @P1 IMAD.MOV.U32 R8, RZ, RZ, R14 ;  /* 0x000000ffff081224 */ /* 0x010fe400078e000e */
[----:B------:R-:W-:Y:S02]  /*0b60*/  @P1 IMAD.MOV.U32 R9, RZ, RZ, RZ ;  /* 0x000000ffff091224 */ /* 0x000fe400078e00ff */
[----:B------:R-:W-:-:S03]  /*0b70*/  @P1 IMAD.MOV.U32 R17, RZ, RZ, RZ ;  /* 0x000000ffff111224 */ /* 0x000fc600078e00ff */
[----:B------:R-:W1:Y:S01]  /*0b80*/  @!P1 LDC R11, c[0x0][0xc] ;  /* 0x00000300ff0b9b82 */ /* 0x000e620000000800 */
[----:B------:R-:W-:Y:S01]  /*0b90*/  ULDC UR4, c[0x0][0xc] ;  /* 0x0000030000047ab9 */ /* 0x000fe20000000800 */
[----:B------:R-:W-:Y:S02]  /*0ba0*/  ULDC UR5, c[0x0][0x10] ;  /* 0x0000040000057ab9 */ /* 0x000fe40000000800 */
[----:B------:R-:W-:-:S04]  /*0bb0*/  UIMAD.WIDE.U32 UR4, UR4, UR5, URZ ;  /* 0x00000005040472a5 */ /* 0x000fc8000f8e003f */
[----:B------:R-:W2:Y:S01]  /*0bc0*/  LDC R2, c[0x0][0x14] ;  /* 0x00000500ff027b82 */ /* 0x000ea20000000800 */
[----:B0-----:R-:W-:-:S04]  /*0bd0*/  @P1 IMAD.WIDE.U32 R18, R6, R19, R8 ;  /* 0x0000001306121225 */ /* 0x001fc800078e0008 */
[----:B------:R-:W-:Y:S02]  /*0be0*/  @P1 IMAD.IADD R17, R19, 0x1, R17 ;  /* 0x0000000113111824 */ /* 0x000fe400078e0211 */
[----:B-1----:R-:W-:-:S04]  /*0bf0*/  @!P1 IMAD.WIDE.U32 R8, R11, R14, R6 ;  /* 0x0000000e0b089225 */ /* 0x002fc800078e0006 */
[----:B------:R-:W-:Y:S02]  /*0c00*/  @!P1 IMAD.MOV.U32 R18, RZ, RZ, R8 ;  /* 0x000000ffff129224 */ /* 0x000fe400078e0008 */
[----:B------:R-:W-:Y:S02]  /*0c10*/  @!P1 IMAD.MOV.U32 R17, RZ, RZ, R9 ;  /* 0x000000ffff119224 */ /* 0x000fe400078e0009 */
[----:B--2---:R-:W-:-:S04]  /*0c20*/  IMAD.WIDE.U32 R12, R2, UR4, RZ ;  /* 0x00000004020c7c25 */ /* 0x004fc8000f8e00ff */
[----:B------:R-:W-:Y:S01]  /*0c30*/  IMAD R23, R2, UR5, RZ ;  /* 0x0000000502177c24 */ /* 0x000fe2000f8e02ff */
[----:B------:R0:W-:Y:S03]  /*0c40*/  STL.64 [R1], R12 ;  /* 0x0000000c01007387 */ /* 0x0001e60000100a00 */
[----:B------:R-:W-:Y:S01]  /*0c50*/  IMAD.IADD R23, R13, 0x1, R23 ;  /* 0x000000010d177824 */ /* 0x000fe200078e0217 */
[----:B------:R-:W-:Y:S06]  /*0c60*/  @P0 BRA `(.L_x_10) ;  /* 0x0000000000240947 */ /* 0x000fec0003800000 */
[----:B------:R-:W-:Y:S01]  /*0c70*/  USHF.R.U32.HI UR4, URZ, 0x1, UR40 ;  /* 0x000000013f047899 */ /* 0x000fe20008011628 */
[----:B------:R-:W-:Y:S01]  /*0c80*/  IADD3 R18, P0, R18, R12, RZ ;  /* 0x0000000c12127210 */ /* 0x000fe20007f1e0ff */
[----:B------:R-:W-:Y:S02]  /*0c90*/  UISETP.GE.U32.AND UP0, UPT, UR40, 0xe, UPT ;  /* 0x0000000e2800788c */ /* 0x000fe4000bf06070 */
[----:B------:R-:W-:Y:S02]  /*0ca0*/  UIMAD.WIDE.U32 UR4, UR4, -0x6db6db6d, URZ ;  /* 0x92492493040478a5 */ /* 0x000fe4000f8e003f */
[----:B------:R-:W-:Y:S01]  /*0cb0*/  IMAD.X R17, R23, 0x1, R17, P0 ;  /* 0x0000000117117824 */ /* 0x000fe200000e0611 */
[----:B------:R-:W-:Y:S01]  /*0cc0*/  UMOV UR39, URZ ;  /* 0x0000003f00277c82 */ /* 0x000fe20008000000 */
[----:B------:R-:W-:-:S04]  /*0cd0*/  USHF.R.U32.HI UR4, URZ, 0x2, UR5 ;  /* 0x000000023f047899 */ /* 0x000fc80008011605 */
[----:B------:R-:W-:Y:S02]  /*0ce0*/  UIMAD UR38, UR4, -0xe, UR40 ;  /* 0xfffffff2042678a4 */ /* 0x000fe4000f8e0228 */
[----:B------:R-:W-:-:S12]  /*0cf0*/  @UP0 ULOP3.LUT UR39, UR4, 0x1, URZ, 0xc0, !UPT ;  /* 0x0000000104270892 */ /* 0x000fd8000f8ec03f */
.L_x_10:
[----:B------:R-:W-:Y:S01]  /*0d00*/  ISETP.GE.U32.AND P0, PT, R18, UR8, PT ;  /* 0x0000000812007c0c */ /* 0x000fe2000bf06070 */
[----:B------:R-:W-:Y:S01]  /*0d10*/  IMAD.MOV.U32 R19, RZ, RZ, -0x1 ;  /* 0xffffffffff137424 */ /* 0x000fe200078e00ff */
[----:B------:R-:W-:Y:S01]  /*0d20*/  PRMT R8, RZ, 0x7610, R8 ;  /* 0x00007610ff087816 */ /* 0x000fe20000000008 */
[----:B------:R-:W-:Y:S01]  /*0d30*/  IMAD.MOV.U32 R22, RZ, RZ, -0x1 ;  /* 0xffffffffff167424 */ /* 0x000fe200078e00ff */
[----:B------:R-:W-:Y:S01]  /*0d40*/  ISETP.GE.U32.AND.EX P0, PT, R17, UR9, PT, P0 ;  /* 0x0000000911007c0c */ /* 0x000fe2000bf06100 */
[----:B------:R-:W-:-:S12]  /*0d50*/  IMAD.MOV.U32 R2, RZ, RZ, -0x1 ;  /* 0xffffffffff027424 */ /* 0x000fd800078e00ff */
[----:B------:R-:W-:Y:S05]  /*0d60*/  @P0 BRA `(.L_x_11) ;  /* 0x00000004005c0947 */ /* 0x000fea0003800000 */
[----:B------:R-:W1:Y:S01]  /*0d70*/  LDC.64 R20, c[0x0][0x628] ;  /* 0x00018a00ff147b82 */ /* 0x000e620000000a00 */
[----:B------:R-:W-:Y:S02]  /*0d80*/  IMAD.MOV.U32 R8, RZ, RZ, R18 ;  /* 0x000000ffff087224 */ /* 0x000fe400078e0012 */
[----:B------:R-:W-:-:S05]  /*0d90*/  IMAD.MOV.U32 R9, RZ, RZ, R17 ;  /* 0x000000ffff097224 */ /* 0x000fca00078e0011 */
[----:B------:R-:W2:Y:S08]  /*0da0*/  LDC R2, c[0x0][0x630] ;  /* 0x00018c00ff027b82 */ /* 0x000eb00000000800 */
[----:B------:R-:W3:Y:S01]  /*0db0*/  LDC.64 R24, c[0x0][0x620] ;  /* 0x00018800ff187b82 */ /* 0x000ee20000000a00 */
[----:B-1----:R-:W-:-:S04]  /*0dc0*/  ISETP.NE.U32.AND P0, PT, R20, RZ, PT ;  /* 0x000000ff1400720c */ /* 0x002fc80003f05070 */
[----:B------:R-:W-:-:S13]  /*0dd0*/  ISETP.NE.AND.EX P0, PT, R21, RZ, PT, P0 ;  /* 0x000000ff1500720c */ /* 0x000fda0003f05300 */
[----:B--23--:R-:W-:Y:S05]  /*0de0*/  @!P0 BRA `(.L_x_12) ;  /* 0x0000000000288947 */ /* 0x00cfea0003800000 */
[----:B0-----:R-:W0:Y:S02]  /*0df0*/  LDC R13, c[0x0][0x634] ;  /* 0x00018d00ff0d7b82 */ /* 0x001e240000000800 */
[----:B0-----:R-:W-:-:S05]  /*0e00*/  IADD3 R13, P0, R18, R13, RZ ;  /* 0x0000000d120d7210 */ /* 0x001fca0007f1e0ff */
[----:B------:R-:W-:-:S04]  /*0e10*/  IMAD.X R15, RZ, RZ, R17, P0 ;  /* 0x000000ffff0f7224 */ /* 0x000fc800000e0611 */
[----:B------:R-:W-:-:S04]  /*0e20*/  IMAD.WIDE.U32 R8, R15, R20, RZ ;  /* 0x000000140f087225 */ /* 0x000fc800078e00ff */
[----:B------:R-:W-:-:S04]  /*0e30*/  IMAD.WIDE.U32 R10, P0, R13, R21, R8 ;  /* 0x000000150d0a7225 */ /* 0x000fc80007800008 */
[----:B------:R-:W-:-:S04]  /*0e40*/  IMAD.WIDE.U32 R8, R13, R20, RZ ;  /* 0x000000140d087225 */ /* 0x000fc800078e00ff */
[----:B------:R-:W-:Y:S01]  /*0e50*/  IMAD.X R13, RZ, RZ, RZ, P0 ;  /* 0x000000ffff0d7224 */ /* 0x000fe200000e06ff */
[----:B------:R-:W-:Y:S01]  /*0e60*/  IADD3 RZ, P0, R9, R10, RZ ;  /* 0x0000000a09ff7210 */ /* 0x000fe20007f1e0ff */
[----:B------:R-:W-:-:S04]  /*0e70*/  IMAD.MOV.U32 R12, RZ, RZ, R11 ;  /* 0x000000ffff0c7224 */ /* 0x000fc800078e000b */
[----:B------:R-:W-:-:S08]  /*0e80*/  IMAD.WIDE.U32.X R8, R15, R21, R12, P0 ;  /* 0x000000150f087225 */ /* 0x000fd000000e040c */
.L_x_12:
[-CC-:B------:R-:W-:Y:S01]  /*0e90*/  SHF.R.U64 R31, R8, R2.reuse, R9.reuse ;  /* 0x00000002081f7219 */ /* 0x180fe20000001209 */
[----:B0-----:R-:W0:Y:S01]  /*0ea0*/  LDC R12, c[0x0][0x618] ;  /* 0x00018600ff0c7b82 */ /* 0x001e220000000800 */
[----:B------:R-:W-:Y:S01]  /*0eb0*/  SHF.R.U32.HI R7, RZ, R2, R9 ;  /* 0x00000002ff077219 */ /* 0x000fe20000011609 */
[----:B------:R-:W-:Y:S01]  /*0ec0*/  ULDC UR4, c[0x0][0x150] ;  /* 0x0000540000047ab9 */ /* 0x000fe20000000800 */
[----:B------:R-:W-:Y:S01]  /*0ed0*/  IADD3 R11, P0, RZ, -R31, RZ ;  /* 0x8000001fff0b7210 */ /* 0x000fe20007f1e0ff */
[----:B------:R-:W-:Y:S01]  /*0ee0*/  IMAD.MOV.U32 R19, RZ, RZ, R17 ;  /* 0x000000ffff137224 */ /* 0x000fe200078e0011 */
[----:B------:R-:W-:-:S03]  /*0ef0*/  I2FP.F32.U32 R2, R6 ;  /* 0x0000000600027245 */ /* 0x000fc60000201000 */
[----:B------:R-:W1:Y:S01]  /*0f00*/  LDC.64 R26, c[0x0][0x640] ;  /* 0x00019000ff1a7b82 */ /* 0x000e620000000a00 */
[----:B------:R-:W-:Y:S02]  /*0f10*/  IMAD.X R13, RZ, RZ, ~R7, P0 ;  /* 0x000000ffff0d7224 */ /* 0x000fe400000e0e07 */
[----:B------:R-:W-:Y:S01]  /*0f20*/  FMUL R2, R2, UR4 ;  /* 0x0000000402027c20 */ /* 0x000fe20008400000 */
[----:B------:R-:W-:Y:S01]  /*0f30*/  IMAD.WIDE.U32 R8, R11, R24, R18 ;  /* 0x000000180b087225 */ /* 0x000fe200078e0012 */
[----:B------:R-:W-:-:S03]  /*0f40*/  ULDC UR4, c[0x0][0x154] ;  /* 0x0000550000047ab9 */ /* 0x000fc60000000800 */
[----:B------:R-:W-:Y:S01]  /*0f50*/  IMAD R10, R13, R24, RZ ;  /* 0x000000180d0a7224 */ /* 0x000fe200078e02ff */
[----:B------:R-:W2:Y:S01]  /*0f60*/  LDC R7, c[0x0][0x144] ;  /* 0x00005100ff077b82 */ /* 0x000ea20000000800 */
[----:B------:R-:W3:Y:S02]  /*0f70*/  F2I.U32.TRUNC.NTZ R2, R2 ;  /* 0x0000000200027305 */ /* 0x000ee4000020f000 */
[----:B------:R-:W-:-:S04]  /*0f80*/  IMAD R11, R11, R25, R10 ;  /* 0x000000190b0b7224 */ /* 0x000fc800078e020a */
[----:B------:R-:W-:Y:S01]  /*0f90*/  IMAD.IADD R9, R9, 0x1, R11 ;  /* 0x0000000109097824 */ /* 0x000fe200078e020b */
[----:B------:R-:W4:Y:S01]  /*0fa0*/  LDC R22, c[0x0][0x608] ;  /* 0x00018200ff167b82 */ /* 0x000f220000000800 */
[----:B------:R-:W-:-:S03]  /*0fb0*/  IMAD.MOV.U32 R11, RZ, RZ, -0x1 ;  /* 0xffffffffff0b7424 */ /* 0x000fc600078e00ff */
[--C-:B0-----:R-:W-:Y:S02]  /*0fc0*/  SHF.R.U64 R20, R8, R12, R9.reuse ;  /* 0x0000000c08147219 */ /* 0x101fe40000001209 */
[----:B------:R-:W-:Y:S02]  /*0fd0*/  I2FP.F32.U32 R8, R14 ;  /* 0x0000000e00087245 */ /* 0x000fe40000201000 */
[----:B------:R-:W0:Y:S01]  /*0fe0*/  LDC R24, c[0x0][0x658] ;  /* 0x00019600ff187b82 */ /* 0x000e220000000800 */
[----:B-1----:R-:W-:Y:S01]  /*0ff0*/  ISETP.NE.U32.AND P0, PT, R26, RZ, PT ;  /* 0x000000ff1a00720c */ /* 0x002fe20003f05070 */
[----:B---3--:R-:W-:Y:S02]  /*1000*/  IMAD.MOV R10, RZ, RZ, -R2 ;  /* 0x000000ffff0a7224 */ /* 0x008fe400078e0a02 */
[----:B------:R-:W-:Y:S01]  /*1010*/  FMUL R8, R8, UR4 ;  /* 0x0000000408087c20 */ /* 0x000fe20008400000 */
[----:B------:R-:W-:Y:S02]  /*1020*/  SHF.R.U32.HI R9, RZ, R12, R9 ;  /* 0x0000000cff097219 */ /* 0x000fe40000011609 */
[----:B------:R-:W-:Y:S01]  /*1030*/  ISETP.NE.AND.EX P0, PT, R27, RZ, PT, P0 ;  /* 0x000000ff1b00720c */ /* 0x000fe20003f05300 */
[----:B------:R1:W3:Y:S01]  /*1040*/  F2I.U32.TRUNC.NTZ R15, R8 ;  /* 0x00000008000f7305 */ /* 0x0002e2000020f000 */
[----:B------:R-:W1:Y:S01]  /*1050*/  LDC R19, c[0x0][0x148] ;  /* 0x00005200ff137b82 */ /* 0x000e620000000800 */
[----:B--2---:R-:W-:-:S07]  /*1060*/  IMAD R2, R7, R10, R6 ;  /* 0x0000000a07027224 */ /* 0x004fce00078e0206 */
[----:B------:R-:W2:Y:S01]  /*1070*/  LDC R25, c[0x0][0x600] ;  /* 0x00018000ff197b82 */ /* 0x000ea20000000800 */
[-CC-:B----4-:R-:W-:Y:S02]  /*1080*/  SHF.R.U64 R32, R20, R22.reuse, R9.reuse ;  /* 0x0000001614207219 */ /* 0x190fe40000001209 */
[----:B------:R-:W-:Y:S01]  /*1090*/  SHF.R.U32.HI R7, RZ, R22, R9 ;  /* 0x00000016ff077219 */ /* 0x000fe20000011609 */
[----:B------:R-:W-:-:S04]  /*10a0*/  IMAD.MOV.U32 R9, RZ, RZ, 0x1 ;  /* 0x00000001ff097424 */ /* 0x000fc800078e00ff */
[----:B------:R-:W4:Y:S01]  /*10b0*/  LDC R28, c[0x0][0x648] ;  /* 0x00019200ff1c7b82 */ /* 0x000f220000000800 */
[-C--:B0-----:R-:W-:Y:S02]  /*10c0*/  SHF.L.U32 R6, R11, R24.reuse, RZ ;  /* 0x000000180b067219 */ /* 0x081fe400000006ff */
[--C-:B------:R-:W-:Y:S02]  /*10d0*/  SHF.R.U64 R22, R32, R24, R7.reuse ;  /* 0x0000001820167219 */ /* 0x100fe40000001207 */
[----:B------:R-:W-:Y:S02]  /*10e0*/  LOP3.LUT R13, RZ, R6, RZ, 0x33, !PT ;  /* 0x00000006ff0d7212 */ /* 0x000fe400078e33ff */
[-C--:B------:R-:W-:Y:S01]  /*10f0*/  SHF.R.U32.HI R7, RZ, R24.reuse, R7 ;  /* 0x00000018ff077219 */ /* 0x080fe20000011607 */
[----:B------:R-:W0:Y:S01]  /*1100*/  LDC R29, c[0x0][0x638] ;  /* 0x00018e00ff1d7b82 */ /* 0x000e220000000800 */
[----:B------:R-:W-:Y:S01]  /*1110*/  SHF.L.U32 R12, R9, R24, RZ ;  /* 0x00000018090c7219 */ /* 0x000fe200000006ff */
[----:B------:R-:W-:-:S06]  /*1120*/  IMAD.MOV.U32 R6, RZ, RZ, R22 ;  /* 0x000000ffff067224 */ /* 0x000fcc00078e0016 */
[----:B------:R-:W0:Y:S01]  /*1130*/  LDC R30, c[0x0][0x610] ;  /* 0x00018400ff1e7b82 */ /* 0x000e220000000800 */
[----:B-1-3--:R-:W-:Y:S05]  /*1140*/  @!P0 BRA `(.L_x_13) ;  /* 0x0000000000288947 */ /* 0x00afea0003800000 */
[----:B------:R-:W1:Y:S02]  /*1150*/  LDC R11, c[0x0][0x64c] ;  /* 0x00019300ff0b7b82 */ /* 0x000e640000000800 */
[----:B-1----:R-:W-:-:S05]  /*1160*/  IADD3 R11, P0, R22, R11, RZ ;  /* 0x0000000b160b7210 */ /* 0x002fca0007f1e0ff */
        /* <DEDUP_REMOVED lines=8> */
.L_x_13:
[----:B----4-:R-:W-:Y:S01]  /*11f0*/  SHF.R.U64 R6, R6, R28, R7 ;  /* 0x0000001c06067219 */ /* 0x010fe20000001207 */
[----:B--2---:R-:W-:Y:S01]  /*1200*/  VIADD R7, R25, 0xffffffff ;  /* 0xffffffff19077836 */ /* 0x004fe20000000000 */
[----:B------:R-:W-:Y:S01]  /*1210*/  LOP3.LUT R13, R32, R13, RZ, 0xc0, !PT ;  /* 0x0000000d200d7212 */ /* 0x000fe200078ec0ff */
[----:B------:R-:W-:Y:S02]  /*1220*/  IMAD.MOV R15, RZ, RZ, -R15 ;  /* 0x000000ffff0f7224 */ /* 0x000fe400078e0a0f */
[----:B------:R-:W-:Y:S01]  /*1230*/  IMAD.MOV R8, RZ, RZ, -R6 ;  /* 0x000000ffff087224 */ /* 0x000fe200078e0a06 */
[----:B------:R-:W-:Y:S01]  /*1240*/  LOP3.LUT R7, R20, R7, RZ, 0xc0, !PT ;  /* 0x0000000714077212 */ /* 0x000fe200078ec0ff */
[----:B------:R-:W-:Y:S02]  /*1250*/  IMAD R13, R12, R6, R13 ;  /* 0x000000060c0d7224 */ /* 0x000fe400078e020d */
[----:B------:R-:W-:Y:S02]  /*1260*/  @P1 IMAD R2, R19, R15, R14 ;  /* 0x0000000f13021224 */ /* 0x000fe400078e020e */
[----:B0-----:R-:W-:-:S02]  /*1270*/  IMAD R6, R8, R29, R22 ;  /* 0x0000001d08067224 */ /* 0x001fc400078e0216 */
[----:B------:R-:W-:Y:S02]  /*1280*/  IMAD R2, R13, R30, R2 ;  /* 0x0000001e0d027224 */ /* 0x000fe400078e0202 */
[----:B------:R-:W-:Y:S02]  /*1290*/  IMAD R19, R6, R25, R7 ;  /* 0x0000001906137224 */ /* 0x000fe400078e0207 */
[----:B------:R-:W-:-:S03]  /*12a0*/  IMAD.MOV.U32 R8, RZ, RZ, 0x1 ;  /* 0x00000001ff087424 */ /* 0x000fc600078e00ff */
[----:B------:R-:W-:Y:S02]  /*12b0*/  SEL R22, R19, R2, !P1 ;  /* 0x0000000213167207 */ /* 0x000fe40004800000 */
[----:B------:R-:W-:Y:S01]  /*12c0*/  SEL R19, R2, R19, !P1 ;  /* 0x0000001302137207 */ /* 0x000fe20004800000 */
[----:B------:R-:W-:-:S07]  /*12d0*/  IMAD.MOV.U32 R2, RZ, RZ, R31 ;  /* 0x000000ffff027224 */ /* 0x000fce00078e001f */
.L_x_11:
[----:B------:R-:W-:Y:S05]  /*12e0*/  @!P2 BRA `(.L_x_14) ;  /* 0x000000300088a947 */ /* 0x000fea0003800000 */
[----:B------:R-:W-:-:S13]  /*12f0*/  ISETP.GT.U32.AND P0, PT, R33, 0x1, PT ;  /* 0x000000012100780c */ /* 0x000fda0003f04070 */
[----:B------:R-:W-:Y:S05]  /*1300*/  @P0 EXIT ;  /* 0x000000000000094d */ /* 0x000fea0003800000 */
.L_x_15:
[----:B------:R-:W-:-:S08]  /*1310*/  NOP ;  /* 0x0000000000007918 */ /* 0x000fd00000000000 */
[----:B------:R-:W1:Y:S02]  /*1320*/  USETMAXREG.TRY_ALLOC.CTAPOOL UP0, 0xe8 ;  /* 0x000000e8000079c8 */ /* 0x000e640008000600 */
[----:B-1----:R-:W-:-:S13]  /*1330*/  PLOP3.LUT P0, PT, PT, PT, UP0, 0x80, 0x0 ;  /* 0x000000000000781c */ /* 0x002fda0003f0f008 */
[----:B------:R-:W-:Y:S05]  /*1340*/  @!P0 BRA `(.L_x_15) ;  /* 0xfffffffc00f08947 */ /* 0x000fea000383ffff */
[----:B------:R-:W-:-:S13]  /*1350*/  LOP3.LUT P0, RZ, R8, 0xff, RZ, 0xc0, !PT ;  /* 0x000000ff08ff7812 */ /* 0x000fda000780c0ff */
[----:B------:R-:W-:Y:S05]  /*1360*/  @!P0 EXIT ;  /* 0x000000000000894d */ /* 0x000fea0003800000 */
[----:B------:R-:W1:Y:S01]  /*1370*/  S2UR UR4, SR_CgaCtaId ;  /* 0x00000000000479c3 */ /* 0x000e620000008800 */
[----:B------:R-:W-:Y:S01]  /*1380*/  VIADD R6, R5, 0xffffffff ;  /* 0xffffffff05067836 */ /* 0x000fe20000000000 */
[----:B------:R-:W-:Y:S01]  /*1390*/  SHF.R.S32.HI R0, RZ, 0x1f, R3 ;  /* 0x0000001fff007819 */ /* 0x000fe20000011403 */
[----:B------:R-:W-:Y:S01]  /*13a0*/  UMOV UR41, 0x400 ;  /* 0x0000040000297882 */ /* 0x000fe20000000000 */
[----:B------:R-:W-:Y:S02]  /*13b0*/  UISETP.LT.AND UP0, UPT, UR40, 0x1, UPT ;  /* 0x000000012800788c */ /* 0x000fe4000bf01270 */
[----:B------:R-:W-:Y:S01]  /*13c0*/  R2UR UR42, R6 ;  /* 0x00000000062a72ca */ /* 0x000fe200000e0000 */
[----:B------:R-:W-:Y:S01]  /*13d0*/  ULDC UR6, c[0x0][0x284] ;  /* 0x0000a10000067ab9 */ /* 0x000fe20000000800 */
[CC--:B------:R-:W-:Y:S01]  /*13e0*/  LEA.HI R4, R0.reuse, R3.reuse, RZ, 0x2 ;  /* 0x0000000300047211 */ /* 0x0c0fe200078f10ff */
[----:B------:R-:W-:Y:S01]  /*13f0*/  USEL UR43, UR40, 0x1, UP0 ;  /* 0x00000001282b7887 */ /* 0x000fe20008000000 */
[----:B------:R-:W-:Y:S01]  /*1400*/  LEA.HI R0, R0, R3, RZ, 0x5 ;  /* 0x0000000300007211 */ /* 0x000fe200078f28ff */
[----:B------:R-:W-:Y:S01]  /*1410*/  USHF.L.U32 UR46, UR40, 0x1, URZ ;  /* 0x00000001282e7899 */ /* 0x000fe2000800063f */
[--C-:B------:R-:W-:Y:S01]  /*1420*/  SHF.R.S32.HI R58, RZ, 0x2, R4.reuse ;  /* 0x00000002ff3a7819 */ /* 0x100fe20000011404 */
[----:B------:R-:W-:Y:S01]  /*1430*/  UIADD3 UR43, -UR43, UR40, URZ ;  /* 0x000000282b2b7290 */ /* 0x000fe2000fffe13f */
[----:B------:R-:W-:-:S02]  /*1440*/  SHF.R.S32.HI R5, RZ, 0x1f, R4 ;  /* 0x0000001fff057819 */ /* 0x000fc40000011404 */
[----:B------:R-:W-:Y:S02]  /*1450*/  LOP3.LUT R60, R4, 0xfffffffc, RZ, 0xc0, !PT ;  /* 0xfffffffc043c7812 */ /* 0x000fe400078ec0ff */
[----:B------:R-:W-:Y:S01]  /*1460*/  LEA.HI R5, R5, R58, RZ, 0x3 ;  /* 0x0000003a05057211 */ /* 0x000fe200078f18ff */
[----:B------:R-:W-:Y:S01]  /*1470*/  USHF.L.U32 UR42, UR42, 0x3, URZ ;  /* 0x000000032a2a7899 */ /* 0x000fe2000800063f */
[----:B------:R-:W-:Y:S01]  /*1480*/  ISETP.NE.AND P0, PT, R6, RZ, PT ;  /* 0x000000ff0600720c */ /* 0x000fe20003f05270 */
[----:B------:R-:W-:Y:S01]  /*1490*/  IMAD.IADD R60, R3, 0x1, -R60 ;  /* 0x00000001033c7824 */ /* 0x000fe200078e0a3c */
[----:B------:R-:W-:Y:S01]  /*14a0*/  LOP3.LUT R5, R5, 0xfffffff8, RZ, 0xc0, !PT ;  /* 0xfffffff805057812 */ /* 0x000fe200078ec0ff */
[----:B-1----:R-:W-:Y:S02]  /*14b0*/  ULEA UR41, UR4, UR41, 0x18 ;  /* 0x0000002904297291 */ /* 0x002fe4000f8ec03f */
[----:B------:R-:W-:Y:S01]  /*14c0*/  IMAD.U32 R62, RZ, RZ, UR42 ;  /* 0x0000002aff3e7e24 */ /* 0x000fe2000f8e00ff */
[----:B------:R-:W-:Y:S01]  /*14d0*/  SEL R67, RZ, 0x1, P0 ;  /* 0x00000001ff437807 */ /* 0x000fe20000000000 */
[----:B------:R-:W-:Y:S01]  /*14e0*/  IMAD.IADD R58, R58, 0x1, -R5 ;  /* 0x000000013a3a7824 */ /* 0x000fe200078e0a05 */
[----:B------:R-:W-:Y:S01]  /*14f0*/  UIADD3 UR47, UR41, 0xf0, URZ ;  /* 0x000000f0292f7890 */ /* 0x000fe2000fffe03f */
[----:B------:R-:W-:Y:S01]  /*1500*/  SHF.R.S32.HI R5, RZ, 0x5, R0 ;  /* 0x00000005ff057819 */ /* 0x000fe20000011400 */
[----:B------:R-:W-:Y:S01]  /*1510*/  UIADD3 UR4, UR41, 0x200, URZ ;  /* 0x0000020029047890 */ /* 0x000fe2000fffe03f */
[C---:B------:R-:W-:Y:S01]  /*1520*/  LOP3.LUT R64, R62.reuse, 0x8, RZ, 0xc0, !PT ;  /* 0x000000083e407812 */ /* 0x040fe200078ec0ff */
[----:B------:R-:W-:Y:S01]  /*1530*/  UIADD3 UR5, UR41, 0x1c200, URZ ;  /* 0x0001c20029057890 */ /* 0x000fe2000fffe03f */
[--C-:B------:R-:W-:Y:S01]  /*1540*/  SHF.R.S32.HI R59, RZ, 0x1f, R58.reuse ;  /* 0x0000001fff3b7819 */ /* 0x100fe2000001143a */
[----:B------:R-:W-:Y:S01]  /*1550*/  USHF.R.U32.HI UR4, URZ, 0x4, UR4 ;  /* 0x000000043f047899 */ /* 0x000fe20008011604 */
[C-C-:B------:R-:W-:Y:S01]  /*1560*/  IMAD R65, R5.reuse, -0x10, -R58.reuse ;  /* 0xfffffff005417824 */ /* 0x140fe200078e0a3a */
[----:B------:R-:W-:Y:S01]  /*1570*/  USHF.R.U32.HI UR5, URZ, 0x4, UR5 ;  /* 0x000000043f057899 */ /* 0x000fe20008011605 */
[----:B------:R-:W-:Y:S01]  /*1580*/  IMAD.U32 R61, RZ, RZ, UR47 ;  /* 0x0000002fff3d7e24 */ /* 0x000fe2000f8e00ff */
[----:B------:R-:W-:Y:S01]  /*1590*/  ULOP3.LUT UR4, UR4, 0x3fff, URZ, 0xc0, !UPT ;  /* 0x00003fff04047892 */ /* 0x000fe2000f8ec03f */
[----:B------:R-:W-:Y:S01]  /*15a0*/  IMAD.WIDE R58, R5, 0x10, R58 ;  /* 0x00000010053a7825 */ /* 0x000fe200078e023a */
[----:B------:R-:W-:Y:S01]  /*15b0*/  ULOP3.LUT UR5, UR5, 0x3fff, URZ, 0xc0, !UPT ;  /* 0x00003fff05057892 */ /* 0x000fe2000f8ec03f */
[----:B------:R-:W-:Y:S01]  /*15c0*/  LOP3.LUT R62, R62, 0x8, RZ, 0xc, !PT ;  /* 0x000000083e3e7812 */ /* 0x000fe200078e0cff */
[----:B------:R-:W-:Y:S01]  /*15d0*/  ULOP3.LUT UR44, UR4, 0x10000, URZ, 0xfc, !UPT ;  /* 0x00010000042c7892 */ /* 0x000fe2000f8efc3f */
[----:B------:R-:W-:Y:S01]  /*15e0*/  VIADD R63, R61, UR42 ;  /* 0x0000002a3d3f7c36 */ /* 0x000fe20008000000 */
[----:B------:R-:W-:Y:S01]  /*15f0*/  LOP3.LUT R64, R64, 0x18, RZ, 0x3c, !PT ;  /* 0x0000001840407812 */ /* 0x000fe200078e3cff */
[----:B------:R-:W-:Y:S01]  /*1600*/  VIADD R65, R65, UR6 ;  /* 0x0000000641417c36 */ /* 0x000fe20008000000 */
[----:B------:R-:W-:-:S12]  /*1610*/  ULOP3.LUT UR45, UR5, 0x10000, URZ, 0xfc, !UPT ;  /* 0x00010000052d7892 */ /* 0x000fd8000f8efc3f */
.L_x_103:
[----:B------:R-:W-:Y:S01]  /*1620*/  SHF.L.U32 R0, R67, 0x1f, RZ ;  /* 0x0000001f43007819 */ /* 0x000fe200000006ff */
[----:B------:R-:W-:Y:S02]  /*1630*/  ULDC UR4, c[0x0][0x28c] ;  /* 0x0000a30000047ab9 */ /* 0x000fe40000000800 */
[----:B------:R-:W-:Y:S01]  /*1640*/  ISETP.LT.AND P1, PT, RZ, UR4, PT ;  /* 0x00000004ff007c0c */ /* 0x000fe2000bf21270 */
[----:B-1----:R-:W1:Y:S02]  /*1650*/  SYNCS.PHASECHK.TRANS64.TRYWAIT P0, [R61+UR42], R0 ;  /* 0x000000003d0075a7 */ /* 0x002e64000800016a */
[----:B-1-34-:R-:W-:Y:S10]  /*1660*/  @!P0 BRA `(.L_x_16) ;  /* 0x0000004400048947 */ /* 0x01aff40003800000 */
.L_x_135:
[----:B------:R-:W-:Y:S05]  /*1670*/  @P1 BRA `(.L_x_17) ;  /* 0x0000000000401947 */ /* 0x000fea0003800000 */
[----:B-1----:R-:W-:Y:S01]  /*1680*/  MOV R0, 0x0 ;  /* 0x0000000000007802 */ /* 0x002fe20000000f00 */
[----:B------:R-:W-:Y:S01]  /*1690*/  ULDC.64 UR4, c[0x4][0x68] ;  /* 0x01001a0000047ab9 */ /* 0x000fe20000000a00 */
[----:B------:R-:W-:Y:S01]  /*16a0*/  ULDC.64 UR6, c[0x4][0x8] ;  /* 0x0100020000067ab9 */ /* 0x000fe20000000a00 */
[----:B------:R-:W-:Y:S01]  /*16b0*/  IMAD.U32 R4, RZ, RZ, UR4 ;  /* 0x00000004ff047e24 */ /* 0x000fe2000f8e00ff */
[----:B------:R1:W2:Y:S01]  /*16c0*/  LDC.64 R14, c[0x4][R0] ;  /* 0x01000000000e7b82 */ /* 0x0002a20000000a00 */
[----:B------:R-:W-:Y:S01]  /*16d0*/  IMAD.U32 R5, RZ, RZ, UR5 ;  /* 0x00000005ff057e24 */ /* 0x000fe2000f8e00ff */
[----:B------:R-:W-:Y:S01]  /*16e0*/  ULDC.64 UR4, c[0x4][0x70] ;  /* 0x01001c0000047ab9 */ /* 0x000fe20000000a00 */
[----:B------:R-:W-:Y:S02]  /*16f0*/  IMAD.U32 R10, RZ, RZ, UR6 ;  /* 0x00000006ff0a7e24 */ /* 0x000fe4000f8e00ff */
[----:B------:R-:W-:Y:S02]  /*1700*/  IMAD.U32 R6, RZ, RZ, UR4 ;  /* 0x00000004ff067e24 */ /* 0x000fe4000f8e00ff */
[----:B------:R-:W-:-:S02]  /*1710*/  IMAD.U32 R7, RZ, RZ, UR5 ;  /* 0x00000005ff077e24 */ /* 0x000fc4000f8e00ff */
[----:B------:R-:W-:Y:S02]  /*1720*/  IMAD.U32 R11, RZ, RZ, UR7 ;  /* 0x00000007ff0b7e24 */ /* 0x000fe4000f8e00ff */
[----:B------:R-:W-:Y:S02]  /*1730*/  IMAD.MOV.U32 R8, RZ, RZ, 0x1e1 ;  /* 0x000001e1ff087424 */ /* 0x000fe400078e00ff */
[----:B0-----:R-:W-:Y:S02]  /*1740*/  IMAD.MOV.U32 R12, RZ, RZ, 0x1 ;  /* 0x00000001ff0c7424 */ /* 0x001fe400078e00ff */
[----:B-1----:R-:W-:-:S07]  /*1750*/  IMAD.MOV.U32 R13, RZ, RZ, RZ ;  /* 0x000000ffff0d7224 */ /* 0x002fce00078e00ff */
[----:B------:R-:W-:-:S07]  /*1760*/  LEPC R20, `(.L_x_17) ;  /* 0x000000001014794e */ /* 0x000fce0000000000 */
[----:B--2--5:R-:W-:Y:S05]  /*1770*/  CALL.ABS.NOINC R14 ;  /* 0x000000000e007343 */ /* 0x024fea0003c00000 */
.L_x_17:
[----:B-1----:R-:W-:-:S04]  /*1780*/  LOP3.LUT R0, R16, 0x1, RZ, 0xfc, !PT ;  /* 0x0000000110007812 */ /* 0x002fc800078efcff */
[----:B------:R-:W-:-:S13]  /*1790*/  ISETP.NE.AND P0, PT, R0, 0x3, PT ;  /* 0x000000030000780c */ /* 0x000fda0003f05270 */
[----:B------:R-:W-:Y:S05]  /*17a0*/  @!P0 BRA `(.L_x_18) ;  /* 0x0000000000048947 */ /* 0x000fea0003800000 */
[----:B------:R-:W-:Y:S01]  /*17b0*/  BPT.TRAP 0x1 ;  /* 0x000000040000795c */ /* 0x000fe20000300000 */
.L_x_18:
[----:B------:R-:W-:Y:S02]  /*17c0*/  IMAD.U32 R3, RZ, RZ, UR38 ;  /* 0x00000026ff037e24 */ /* 0x000fe4000f8e00ff */
[----:B------:R-:W-:-:S03]  /*17d0*/  IMAD.U32 R0, RZ, RZ, UR39 ;  /* 0x00000027ff007e24 */ /* 0x000fc6000f8e00ff */
[----:B------:R-:W-:Y:S02]  /*17e0*/  LEA R3, R3, UR41, 0x3 ;  /* 0x0000002903037c11 */ /* 0x000fe4000f8e18ff */
[----:B------:R-:W-:-:S04]  /*17f0*/  SHF.L.U32 R0, R0, 0x1f, RZ ;  /* 0x0000001f00007819 */ /* 0x000fc800000006ff */
[----:B------:R1:W2:Y:S01]  /*1800*/  SYNCS.PHASECHK.TRANS64.TRYWAIT P1, [R3+URZ], R0 ;  /* 0x00000000030075a7 */ /* 0x0002a2000802017f */
[----:B------:R-:W-:Y:S05]  /*1810*/  @!P0 BRA `(.L_x_19) ;  /* 0x0000000000048947 */ /* 0x000fea0003800000 */
[----:B------:R-:W-:Y:S01]  /*1820*/  BPT.TRAP 0x1 ;  /* 0x000000040000795c */ /* 0x000fe20000300000 */
.L_x_19:
[----:B--2---:R-:W-:Y:S05]  /*1830*/  @P1 BRA `(.L_x_20) ;  /* 0x0000000000081947 */ /* 0x004fea0003800000 */
[----:B------:R-:W2:Y:S02]  /*1840*/  SYNCS.PHASECHK.TRANS64.TRYWAIT P1, [R3+URZ], R0 ;  /* 0x00000000030075a7 */ /* 0x000ea4000802017f */
[----:B--2---:R-:W-:Y:S05]  /*1850*/  @!P1 BRA `(.L_x_21) ;  /* 0x00000040009c9947 */ /* 0x004fea0003800000 */
.L_x_20:
[----:B------:R-:W-:Y:S05]  /*1860*/  WARPSYNC.ALL ;  /* 0x0000000000007948 */ /* 0x000fea0003800000 */
[----:B------:R-:W-:Y:S01]  /*1870*/  ULEA UR8, UR38, UR44, 0x9 ;  /* 0x0000002c26087291 */ /* 0x000fe2000f8e483f */
[----:B------:R-:W-:Y:S01]  /*1880*/  WARPGROUP.ARRIVE ;  /* 0x00000000000079c5 */ /* 0x000fe20000000000 */
[----:B------:R-:W-:Y:S01]  /*1890*/  ULEA UR9, UR38, UR45, 0x9 ;  /* 0x0000002d26097291 */ /* 0x000fe2000f8e483f */
[----:B-12---:R-:W-:Y:S01]  /*18a0*/  IMAD.U32 R0, RZ, RZ, UR43 ;  /* 0x0000002bff007e24 */ /* 0x006fe2000f8e00ff */
[----:B------:R-:W-:Y:S01]  /*18b0*/  UMOV UR5, 0x40000040 ;  /* 0x4000004000057882 */ /* 0x000fe20000000000 */
[----:B------:R-:W-:-:S02]  /*18c0*/  UMOV UR7, 0x40000040 ;  /* 0x4000004000077882 */ /* 0x000fc40000000000 */
[----:B------:R-:W-:Y:S01]  /*18d0*/  UMOV UR4, UR8 ;  /* 0x0000000800047c82 */ /* 0x000fe20008000000 */
[----:B------:R-:W-:Y:S01]  /*18e0*/  ISETP.GE.AND P1, PT, R0, 0x1, PT ;  /* 0x000000010000780c */ /* 0x000fe20003f26270 */
[----:B------:R-:W-:Y:S02]  /*18f0*/  UMOV UR6, UR9 ;  /* 0x0000000900067c82 */ /* 0x000fe40008000000 */
[----:B------:R-:W-:Y:S01]  /*1900*/  IGMMA.64x64x32.S8.S8 R24, gdesc[UR4], RZ, !UPT, gsb0 ;  /* 0x01e00000041879f1 */ /* 0x000fe2000c0410ff */
[----:B------:R-:W-:Y:S02]  /*1910*/  UIADD3 UR4, UR8, 0x2, URZ ;  /* 0x0000000208047890 */ /* 0x000fe4000fffe03f */
[----:B------:R-:W-:Y:S01]  /*1920*/  UIADD3 UR6, UR9, 0x2, URZ ;  /* 0x0000000209067890 */ /* 0x000fe2000fffe03f */
[----:B------:R-:W-:Y:S01]  /*1930*/  UMOV UR5, 0x40000040 ;  /* 0x4000004000057882 */ /* 0x000fe20000000000 */
[----:B------:R-:W-:Y:S01]  /*1940*/  UMOV UR7, 0x40000040 ;  /* 0x4000004000077882 */ /* 0x000fe20000000000 */
[----:B------:R-:W-:-:S02]  /*1950*/  WARPGROUP.DEPBAR.LE gsb0, 0x0 ;  /* 0x00008000000079c5 */ /* 0x000fc40000010000 */
[----:B------:R-:W-:-:S06]  /*1960*/  WARPGROUP.ARRIVE ;  /* 0x00000000000079c5 */ /* 0x000fcc0000000000 */
[----:B------:R-:W-:Y:S01]  /*1970*/  IGMMA.64x64x32.S8.S8 R24, gdesc[UR4], R24, gsb0 ;  /* 0x01e00000041879f1 */ /* 0x000fe20008041018 */
[----:B------:R-:W-:Y:S02]  /*1980*/  UIADD3 UR4, UR8, 0x4, URZ ;  /* 0x0000000408047890 */ /* 0x000fe4000fffe03f */
[----:B------:R-:W-:Y:S01]  /*1990*/  UIADD3 UR6, UR9, 0x4, URZ ;  /* 0x0000000409067890 */ /* 0x000fe2000fffe03f */
[----:B------:R-:W-:Y:S01]  /*19a0*/  UMOV UR5, 0x40000040 ;  /* 0x4000004000057882 */ /* 0x000fe20000000000 */
[----:B------:R-:W-:Y:S01]  /*19b0*/  UMOV UR7, 0x40000040 ;  /* 0x4000004000077882 */ /* 0x000fe20000000000 */
[----:B------:R-:W-:Y:S02]  /*19c0*/  WARPGROUP.DEPBAR.LE gsb0, 0x0 ;  /* 0x00008000000079c5 */ /* 0x000fe40000010000 */
        /* <DEDUP_REMOVED lines=8> */
[----:B------:R-:W-:Y:S03]  /*1a50*/  IGMMA.64x64x32.S8.S8 R24, gdesc[UR4], R24, gsb0 ;  /* 0x01e00000041879f1 */ /* 0x000fe60008041018 */
[----:B------:R-:W-:Y:S02]  /*1a60*/  WARPGROUP.DEPBAR.LE gsb0, 0x0 ;  /* 0x00008000000079c5 */ /* 0x000fe40000010000 */
[----:B------:R-:W-:Y:S05]  /*1a70*/  @!P1 BRA `(.L_x_22) ;  /* 0x0000000400109947 */ /* 0x000fea0003800000 */
[----:B------:R-:W-:Y:S01]  /*1a80*/  UIADD3 UR4, UR38, 0x1, URZ ;  /* 0x0000000126047890 */ /* 0x000fe2000fffe03f */
[----:B------:R-:W-:Y:S01]  /*1a90*/  IMAD.U32 R0, RZ, RZ, UR43 ;  /* 0x0000002bff007e24 */ /* 0x000fe2000f8e00ff */
[----:B------:R-:W-:Y:S02]  /*1aa0*/  UMOV UR9, UR38 ;  /* 0x0000002600097c82 */ /* 0x000fe40008000000 */
[----:B------:R-:W-:-:S04]  /*1ab0*/  UISETP.NE.AND UP0, UPT, UR4, 0xe, UPT ;  /* 0x0000000e0400788c */ /* 0x000fc8000bf05270 */
[----:B------:R-:W-:Y:S02]  /*1ac0*/  USEL UR5, URZ, 0x1, UP0 ;  /* 0x000000013f057887 */ /* 0x000fe40008000000 */
[----:B------:R-:W-:Y:S02]  /*1ad0*/  USEL UR8, UR4, URZ, UP0 ;  /* 0x0000003f04087287 */ /* 0x000fe40008000000 */
[----:B------:R-:W-:-:S06]  /*1ae0*/  ULOP3.LUT UR5, UR39, UR5, URZ, 0x3c, !UPT ;  /* 0x0000000527057292 */ /* 0x000fcc000f8e3c3f */
[----:B------:R-:W-:-:S07]  /*1af0*/  IMAD.U32 R5, RZ, RZ, UR5 ;  /* 0x00000005ff057e24 */ /* 0x000fce000f8e00ff */
.L_x_29:
[----:B-12---:R-:W-:Y:S05]  /*1b00*/  @!P0 BRA `(.L_x_23) ;  /* 0x0000000000048947 */ /* 0x006fea0003800000 */
[----:B------:R-:W-:Y:S01]  /*1b10*/  BPT.TRAP 0x1 ;  /* 0x000000040000795c */ /* 0x000fe20000300000 */
.L_x_23:
[----:B------:R-:W-:Y:S01]  /*1b20*/  ULEA UR4, UR8, UR41, 0x3 ;  /* 0x0000002908047291 */ /* 0x000fe2000f8e183f */
[----:B------:R-:W-:-:S08]  /*1b30*/  SHF.L.U32 R3, R5, 0x1f, RZ ;  /* 0x0000001f05037819 */ /* 0x000fd000000006ff */
[----:B------:R1:W2:Y:S01]  /*1b40*/  SYNCS.PHASECHK.TRANS64.TRYWAIT P1, [UR4], R3 ;  /* 0x00000003ff0075a7 */ /* 0x0002a20008020144 */
[----:B------:R-:W-:Y:S05]  /*1b50*/  @!P0 BRA `(.L_x_24) ;  /* 0x0000000000048947 */ /* 0x000fea0003800000 */
[----:B------:R-:W-:Y:S01]  /*1b60*/  BPT.TRAP 0x1 ;  /* 0x000000040000795c */ /* 0x000fe20000300000 */
.L_x_24:
[----:B--2---:R-:W-:Y:S05]  /*1b70*/  @P1 BRA `(.L_x_25) ;  /* 0x0000000000081947 */ /* 0x004fea0003800000 */
[----:B------:R-:W2:Y:S02]  /*1b80*/  SYNCS.PHASECHK.TRANS64.TRYWAIT P1, [UR4], R3 ;  /* 0x00000003ff0075a7 */ /* 0x000ea40008020144 */
[----:B--2---:R-:W-:Y:S05]  /*1b90*/  @!P1 BRA `(.L_x_26) ;  /* 0x0000003c00e09947 */ /* 0x004fea0003800000 */
.L_x_25:
[----:B------:R-:W-:Y:S01]  /*1ba0*/  ULEA UR10, UR8, UR44, 0x9 ;  /* 0x0000002c080a7291 */ /* 0x000fe2000f8e483f */
[----:B------:R-:W-:Y:S01]  /*1bb0*/  WARPGROUP.ARRIVE ;  /* 0x00000000000079c5 */ /* 0x000fe20000000000 */
[----:B------:R-:W-:Y:S01]  /*1bc0*/  ULEA UR11, UR8, UR45, 0x9 ;  /* 0x0000002d080b7291 */ /* 0x000fe2000f8e483f */
[----:B------:R-:W-:Y:S01]  /*1bd0*/  UMOV UR5, 0x40000040 ;  /* 0x4000004000057882 */ /* 0x000fe20000000000 */
[----:B------:R-:W-:-:S03]  /*1be0*/  UMOV UR7, 0x40000040 ;  /* 0x4000004000077882 */ /* 0x000fc60000000000 */
[----:B------:R-:W-:Y:S02]  /*1bf0*/  UMOV UR4, UR10 ;  /* 0x0000000a00047c82 */ /* 0x000fe40008000000 */
[----:B------:R-:W-:Y:S02]  /*1c00*/  UMOV UR6, UR11 ;  /* 0x0000000b00067c82 */ /* 0x000fe40008000000 */
[----:B------:R-:W-:Y:S01]  /*1c10*/  IGMMA.64x64x32.S8.S8 R24, gdesc[UR4], R24, gsb0 ;  /* 0x01e00000041879f1 */ /* 0x000fe20008041018 */
        /* <DEDUP_REMOVED lines=23> */
[----:B------:R-:W-:Y:S01]  /*1d90*/  BPT.TRAP 0x1 ;  /* 0x000000040000795c */ /* 0x000fe20000300000 */
.L_x_27:
[----:B------:R-:W-:Y:S01]  /*1da0*/  ULEA UR4, UR9, UR41, 0x3 ;  /* 0x0000002909047291 */ /* 0x000fe2000f8e183f */
[----:B------:R-:W-:-:S03]  /*1db0*/  ISETP.GT.U32.AND P1, PT, R16, 0x1, PT ;  /* 0x000000011000780c */ /* 0x000fc60003f24070 */
[----:B------:R-:W-:-:S04]  /*1dc0*/  UIADD3 UR4, UR4, 0x70, URZ ;  /* 0x0000007004047890 */ /* 0x000fc8000fffe03f */
[----:B------:R-:W-:-:S09]  /*1dd0*/  UPRMT UR4, URZ, 0x654, UR4 ;  /* 0x000006543f047896 */ /* 0x000fd20008000004 */
[----:B------:R-:W-:Y:S01]  /*1de0*/  SYNCS.ARRIVE.TRANS64.RED.A1T0 RZ, [UR4], RZ ;  /* 0x000000ffffff79a7 */ /* 0x000fe20008100404 */
[----:B------:R-:W-:Y:S05]  /*1df0*/  @P1 BRA `(.L_x_28) ;  /* 0x0000000000041947 */ /* 0x000fea0003800000 */
[----:B------:R-:W-:Y:S01]  /*1e00*/  BPT.TRAP 0x1 ;  /* 0x000000040000795c */ /* 0x000fe20000300000 */
.L_x_28:
[----:B------:R-:W-:Y:S01]  /*1e10*/  UIADD3 UR8, UR8, 0x1, URZ ;  /* 0x0000000108087890 */ /* 0x000fe2000fffe03f */
[C---:B------:R-:W-:Y:S01]  /*1e20*/  ISETP.GT.AND P1, PT, R0.reuse, 0x1, PT ;  /* 0x000000010000780c */ /* 0x040fe20003f24270 */
[----:B------:R-:W-:Y:S01]  /*1e30*/  UIADD3 UR9, UR9, 0x1, URZ ;  /* 0x0000000109097890 */ /* 0x000fe2000fffe03f */
[----:B------:R-:W-:Y:S01]  /*1e40*/  VIADD R0, R0, 0xffffffff ;  /* 0xffffffff00007836 */ /* 0x000fe20000000000 */
[----:B------:R-:W-:Y:S02]  /*1e50*/  UISETP.NE.AND UP0, UPT, UR8, 0xe, UPT ;  /* 0x0000000e0800788c */ /* 0x000fe4000bf05270 */
[----:B------:R-:W-:Y:S02]  /*1e60*/  UISETP.NE.AND UP1, UPT, UR9, 0xe, UPT ;  /* 0x0000000e0900788c */ /* 0x000fe4000bf25270 */
[----:B------:R-:W-:Y:S02]  /*1e70*/  USEL UR4, URZ, 0x1, UP0 ;  /* 0x000000013f047887 */ /* 0x000fe40008000000 */
[----:B------:R-:W-:-:S02]  /*1e80*/  USEL UR8, UR8, URZ, UP0 ;  /* 0x0000003f08087287 */ /* 0x000fc40008000000 */
[----:B------:R-:W-:Y:S02]  /*1e90*/  USEL UR9, UR9, URZ, UP1 ;  /* 0x0000003f09097287 */ /* 0x000fe40008800000 */
[----:B------:R-:W-:Y:S01]  /*1ea0*/  LOP3.LUT R5, R5, UR4, RZ, 0x3c, !PT ;  /* 0x0000000405057c12 */ /* 0x000fe2000f8e3cff */
[----:B------:R-:W-:Y:S09]  /*1eb0*/  @P1 BRA `(.L_x_29) ;  /* 0xfffffffc00101947 */ /* 0x000ff2000383ffff */
.L_x_22:
[----:B------:R-:W3:Y:S01]  /*1ec0*/  LDC R0, c[0x0][0x28c] ;  /* 0x0000a300ff007b82 */ /* 0x000ee20000000800 */
[----:B------:R4:W-:Y:S01]  /*1ed0*/  SYNCS.ARRIVE.TRANS64.A1T0 RZ, [R62+UR47], RZ ;  /* 0x000000ff3eff79a7 */ /* 0x0009e2000810002f */
[----:B---3--:R-:W-:-:S13]  /*1ee0*/  ISETP.GE.AND P1, PT, R0, 0x1, PT ;  /* 0x000000010000780c */ /* 0x008fda0003f26270 */
[----:B----4-:R-:W-:Y:S05]  /*1ef0*/  @!P1 BRA `(.L_x_30) ;  /* 0x0000000000389947 */ /* 0x010fea0003800000 */
[----:B------:R-:W-:Y:S05]  /*1f00*/  @!P0 BRA `(.L_x_31) ;  /* 0x0000000000048947 */ /* 0x000fea0003800000 */
[----:B------:R-:W-:Y:S01]  /*1f10*/  BPT.TRAP 0x1 ;  /* 0x000000040000795c */ /* 0x000fe20000300000 */
.L_x_31:
[----:B------:R-:W-:Y:S01]  /*1f20*/  UIADD3 UR6, UR43, UR38, URZ ;  /* 0x000000262b067290 */ /* 0x000fe2000fffe03f */
[----:B------:R-:W-:-:S03]  /*1f30*/  ISETP.GT.U32.AND P0, PT, R16, 0x1, PT ;  /* 0x000000011000780c */ /* 0x000fc60003f04070 */
[----:B------:R-:W-:-:S04]  /*1f40*/  USHF.R.U32.HI UR4, URZ, 0x1, UR6 ;  /* 0x000000013f047899 */ /* 0x000fc80008011606 */
[----:B------:R-:W-:-:S04]  /*1f50*/  UIMAD.WIDE.U32 UR4, UR4, -0x6db6db6d, URZ ;  /* 0x92492493040478a5 */ /* 0x000fc8000f8e003f */
[----:B------:R-:W-:-:S04]  /*1f60*/  USHF.R.U32.HI UR4, URZ, 0x2, UR5 ;  /* 0x000000023f047899 */ /* 0x000fc80008011605 */
[----:B------:R-:W-:-:S04]  /*1f70*/  UIMAD UR6, UR4, -0xe, UR6 ;  /* 0xfffffff2040678a4 */ /* 0x000fc8000f8e0206 */
[----:B------:R-:W-:-:S04]  /*1f80*/  ULEA UR6, UR6, UR41, 0x3 ;  /* 0x0000002906067291 */ /* 0x000fc8000f8e183f */
[----:B------:R-:W-:-:S04]  /*1f90*/  UIADD3 UR6, UR6, 0x70, URZ ;  /* 0x0000007006067890 */ /* 0x000fc8000fffe03f */
[----:B------:R-:W-:-:S09]  /*1fa0*/  UPRMT UR6, URZ, 0x654, UR6 ;  /* 0x000006543f067896 */ /* 0x000fd20008000006 */
[----:B------:R-:W-:Y:S01]  /*1fb0*/  SYNCS.ARRIVE.TRANS64.RED.A1T0 RZ, [UR6], RZ ;  /* 0x000000ffffff79a7 */ /* 0x000fe20008100406 */
[----:B------:R-:W-:Y:S05]  /*1fc0*/  @P0 BRA `(.L_x_30) ;  /* 0x0000000000040947 */ /* 0x000fea0003800000 */
[----:B------:R-:W-:Y:S01]  /*1fd0*/  BPT.TRAP 0x1 ;  /* 0x000000040000795c */ /* 0x000fe20000300000 */
.L_x_30:
[----:B------:R-:W-:Y:S01]  /*1fe0*/  SHF.L.U32 R0, R67, 0x1f, RZ ;  /* 0x0000001f43007819 */ /* 0x000fe200000006ff */
[----:B------:R-:W-:Y:S01]  /*1ff0*/  UIADD3 UR38, UR46, UR38, URZ ;  /* 0x000000262e267290 */ /* 0x000fe2000fffe03f */
[----:B------:R-:W3:Y:S01]  /*2000*/  LDC R15, c[0x0][0x288] ;  /* 0x0000a200ff0f7b82 */ /* 0x000ee20000000800 */
[----:B------:R-:W-:Y:S01]  /*2010*/  UISETP.GE.U32.AND UP1, UPT, UR46, 0xe, UPT ;  /* 0x0000000e2e00788c */ /* 0x000fe2000bf26070 */
[----:B------:R-:W-:Y:S01]  /*2020*/  IMAD.SHL.U32 R8, R60, 0x2, RZ ;  /* 0x000000023c087824 */ /* 0x000fe200078e00ff */
[----:B------:R-:W-:Y:S02]  /*2030*/  UISETP.GT.U32.AND UP0, UPT, UR38, 0xd, UPT ;  /* 0x0000000d2600788c */ /* 0x000fe4000bf04070 */
[----:B------:R-:W-:Y:S02]  /*2040*/  USHF.R.U32.HI UR4, URZ, 0x1, UR38 ;  /* 0x000000013f047899 */ /* 0x000fe40008011626 */
[----:B------:R-:W-:Y:S01]  /*2050*/  UISETP.LT.U32.AND UP0, UPT, UR46, 0xe, UP0 ;  /* 0x0000000e2e00788c */ /* 0x000fe20008701070 */
[----:B------:R-:W4:Y:S01]  /*2060*/  SYNCS.PHASECHK.TRANS64.TRYWAIT P0, [R61+UR42+0x10], R0 ;  /* 0x000010003d0075a7 */ /* 0x000f22000800016a */
[----:B------:R-:W-:Y:S01]  /*2070*/  UIMAD.WIDE.U32 UR4, UR4, -0x6db6db6d, URZ ;  /* 0x92492493040478a5 */ /* 0x000fe2000f8e003f */
[----:B------:R-:W-:Y:S01]  /*2080*/  SHF.R.S32.HI R9, RZ, 0x1f, R8 ;  /* 0x0000001fff097819 */ /* 0x000fe20000011408 */
[----:B------:R-:W-:-:S02]  /*2090*/  USEL UR6, URZ, 0x1, !UP0 ;  /* 0x000000013f067887 */ /* 0x000fc4000c000000 */
[----:B------:R-:W-:Y:S02]  /*20a0*/  USHF.R.U32.HI UR4, URZ, 0x2, UR5 ;  /* 0x000000023f047899 */ /* 0x000fe40008011605 */
[----:B------:R-:W-:Y:S02]  /*20b0*/  ULOP3.LUT UR39, UR39, UR6, URZ, 0x3c, !UPT ;  /* 0x0000000627277292 */ /* 0x000fe4000f8e3c3f */
[----:B------:R-:W-:Y:S02]  /*20c0*/  UIMAD UR38, UR4, -0xe, UR38 ;  /* 0xfffffff2042678a4 */ /* 0x000fe4000f8e0226 */
[----:B------:R-:W-:Y:S01]  /*20d0*/  @UP1 ULOP3.LUT UR39, UR39, 0x1, UR4, 0x78, !UPT ;  /* 0x0000000127271892 */ /* 0x000fe2000f8e7804 */
[----:B---34-:R-:W-:Y:S11]  /*20e0*/  @!P0 BRA `(.L_x_32) ;  /* 0x0000003800a48947 */ /* 0x018ff60003800000 */
.L_x_136:
[----:B---3--:R-:W-:Y:S01]  /*20f0*/  IMAD.SHL.U32 R0, R19, 0x40, RZ ;  /* 0x0000004013007824 */ /* 0x008fe200078e00ff */
[----:B------:R-:W-:Y:S01]  /*2100*/  ULDC UR6, c[0x0][0x284] ;  /* 0x0000a10000067ab9 */ /* 0x000fe20000000800 */
[----:B------:R-:W-:Y:S01]  /*2110*/  IMAD.SHL.U32 R22, R22, 0x40, RZ ;  /* 0x0000004016167824 */ /* 0x000fe200078e00ff */
[----:B------:R-:W-:Y:S01]  /*2120*/  SHF.R.S32.HI R69, RZ, 0x1f, R2 ;  /* 0x0000001fff457819 */ /* 0x000fe20000011402 */
[----:B------:R-:W-:Y:S01]  /*2130*/  ULDC.64 UR4, c[0x0][0x5d0] ;  /* 0x0001740000047ab9 */ /* 0x000fe20000000a00 */
[----:B------:R-:W-:Y:S01]  /*2140*/  ISETP.GE.AND P0, PT, R0, UR6, PT ;  /* 0x0000000600007c0c */ /* 0x000fe2000bf06270 */
[----:B--2---:R-:W-:Y:S01]  /*2150*/  IMAD.WIDE.U32 R4, R2, UR4, R8 ;  /* 0x0000000402047c25 */ /* 0x004fe2000f8e0008 */
[----:B------:R-:W-:Y:S02]  /*2160*/  SHF.R.S32.HI R68, RZ, 0x1f, R22 ;  /* 0x0000001fff447819 */ /* 0x000fe40000011416 */
[C---:B------:R-:W-:Y:S01]  /*2170*/  ISETP.GE.OR P0, PT, R22.reuse, R15, P0 ;  /* 0x0000000f1600720c */ /* 0x040fe20000706670 */
[----:B-1----:R-:W-:Y:S01]  /*2180*/  IMAD R3, R69, UR4, RZ ;  /* 0x0000000445037c24 */ /* 0x002fe2000f8e02ff */
[----:B------:R-:W-:-:S03]  /*2190*/  IADD3 R4, P1, R22, R4, RZ ;  /* 0x0000000416047210 */ /* 0x000fc60007f3e0ff */
[----:B------:R-:W-:-:S05]  /*21a0*/  IMAD R3, R2, UR5, R3 ;  /* 0x0000000502037c24 */ /* 0x000fca000f8e0203 */
[----:B------:R-:W-:-:S03]  /*21b0*/  IADD3.X R5, R68, R5, R3, P1, !PT ;  /* 0x0000000544057210 */ /* 0x000fc60000ffe403 */
[----:B------:R-:W-:Y:S05]  /*21c0*/  @P0 BRA `(.L_x_33) ;  /* 0x0000001c00200947 */ /* 0x000fea0003800000 */
[----:B------:R-:W1:Y:S01]  /*21d0*/  LDC.64 R10, c[0x0][0x5c8] ;  /* 0x00017200ff0a7b82 */ /* 0x000e620000000a00 */
[----:B0-----:R-:W-:Y:S01]  /*21e0*/  IMAD.WIDE R12, R19, 0x40, R58 ;  /* 0x00000040130c7825 */ /* 0x001fe200078e023a */
[----:B------:R-:W-:Y:S01]  /*21f0*/  ULDC.64 UR4, c[0x0][0x5c0] ;  /* 0x0001700000047ab9 */ /* 0x000fe20000000a00 */
[----:B------:R-:W-:Y:S02]  /*2200*/  BSSY B0, `(.L_x_33) ;  /* 0x00001c4000007945 */ /* 0x000fe40003800000 */
[----:B------:R-:W-:Y:S02]  /*2210*/  IMAD.IADD R70, R65, 0x1, -R0 ;  /* 0x0000000141467824 */ /* 0x000fe400078e0a00 */
[-C--:B-1----:R-:W-:Y:S02]  /*2220*/  IMAD R3, R13, R10.reuse, RZ ;  /* 0x0000000a0d037224 */ /* 0x082fe400078e02ff */
[----:B------:R-:W-:-:S04]  /*2230*/  IMAD.WIDE.U32 R4, R12, R10, R4 ;  /* 0x0000000a0c047225 */ /* 0x000fc800078e0004 */
[----:B------:R-:W-:Y:S01]  /*2240*/  IMAD R3, R12, R11, R3 ;  /* 0x0000000b0c037224 */ /* 0x000fe200078e0203 */
[----:B------:R-:W-:-:S03]  /*2250*/  IADD3 R6, P0, R4, UR4, RZ ;  /* 0x0000000404067c10 */ /* 0x000fc6000ff1e0ff */
[----:B------:R-:W-:Y:S01]  /*2260*/  IMAD.IADD R3, R5, 0x1, R3 ;  /* 0x0000000105037824 */ /* 0x000fe200078e0203 */
[----:B------:R-:W-:-:S04]  /*2270*/  LEA R4, P1, R10, R6, 0x3 ;  /* 0x000000060a047211 */ /* 0x000fc800078218ff */
[----:B------:R-:W-:Y:S01]  /*2280*/  IADD3.X R7, R3, UR5, RZ, P0, !PT ;  /* 0x0000000503077c10 */ /* 0x000fe200087fe4ff */
[----:B------:R-:W-:Y:S01]  /*2290*/  IMAD R3, R60, -0x2, R15 ;  /* 0xfffffffe3c037824 */ /* 0x000fe200078e020f */
[----:B-----5:R-:W-:Y:S02]  /*22a0*/  ISETP.NE.AND P0, PT, R57, RZ, PT ;  /* 0x000000ff3900720c */ /* 0x020fe40003f05270 */
[----:B------:R-:W-:Y:S01]  /*22b0*/  LEA.HI.X R5, R10, R7, R11, 0x3, P1 ;  /* 0x000000070a057211 */ /* 0x000fe200008f1c0b */
[----:B------:R-:W-:-:S10]  /*22c0*/  IMAD.IADD R71, R3, 0x1, -R22 ;  /* 0x0000000103477824 */ /* 0x000fd400078e0a16 */
[----:B------:R-:W-:Y:S05]  /*22d0*/  @!P0 BRA `(.L_x_34) ;  /* 0x0000001400188947 */ /* 0x000fea0003800000 */
[----:B------:R-:W0:Y:S01]  /*22e0*/  LDC.64 R14, c[0x0][0x5b0] ;  /* 0x00016c00ff0e7b82 */ /* 0x000e220000000a00 */
[----:B------:R-:W-:Y:S01]  /*22f0*/  ULDC.64 UR4, c[0x0][0x5b8] ;  /* 0x00016e0000047ab9 */ /* 0x000fe20000000a00 */
[----:B------:R-:W-:Y:S01]  /*2300*/  ISETP.GE.AND P3, PT, R71, 0x1, PT ;  /* 0x000000014700780c */ /* 0x000fe20003f66270 */
[----:B------:R-:W-:Y:S01]  /*2310*/  IMAD.WIDE.U32 R8, R2, UR4, R8 ;  /* 0x0000000402087c25 */ /* 0x000fe2000f8e0008 */
[----:B------:R-:W-:Y:S02]  /*2320*/  BSSY B1, `(.L_x_35) ;  /* 0x000000e000017945 */ /* 0x000fe40003800000 */
[----:B------:R-:W-:Y:S01]  /*2330*/  ISETP.LT.OR P1, PT, R70, 0x1, !P3 ;  /* 0x000000014600780c */ /* 0x000fe20005f21670 */
[----:B------:R-:W-:Y:S01]  /*2340*/  IMAD R3, R69, UR4, RZ ;  /* 0x0000000445037c24 */ /* 0x000fe2000f8e02ff */
[----:B------:R-:W1:Y:S01]  /*2350*/  LDC.64 R20, c[0x0][0x5a8] ;  /* 0x00016a00ff147b82 */ /* 0x000e620000000a00 */
[----:B------:R-:W-:Y:S02]  /*2360*/  IADD3 R10, P0, R22, R8, RZ ;  /* 0x00000008160a7210 */ /* 0x000fe40007f1e0ff */
[----:B------:R-:W-:-:S05]  /*2370*/  IMAD R3, R2, UR5, R3 ;  /* 0x0000000502037c24 */ /* 0x000fca000f8e0203 */
[----:B------:R-:W-:Y:S01]  /*2380*/  IADD3.X R11, R68, R9, R3, P0, !PT ;  /* 0x00000009440b7210 */ /* 0x000fe200007fe403 */
[-C--:B0-----:R-:W-:Y:S02]  /*2390*/  IMAD R0, R13, R14.reuse, RZ ;  /* 0x0000000e0d007224 */ /* 0x081fe400078e02ff */
[----:B------:R-:W-:-:S04]  /*23a0*/  IMAD.WIDE.U32 R2, R12, R14, R10 ;  /* 0x0000000e0c027225 */ /* 0x000fc800078e000a */
[----:B------:R-:W-:Y:S01]  /*23b0*/  IMAD R19, R12, R15, R0 ;  /* 0x0000000f0c137224 */ /* 0x000fe200078e0200 */
[----:B-1----:R-:W-:-:S04]  /*23c0*/  IADD3 R2, P0, R2, R20, RZ ;  /* 0x0000001402027210 */ /* 0x002fc80007f1e0ff */
[----:B------:R-:W-:Y:S01]  /*23d0*/  IADD3.X R3, R21, R3, R19, P0, !PT ;  /* 0x0000000315037210 */ /* 0x000fe200007fe413 */
[----:B------:R-:W-:Y:S08]  /*23e0*/  @P1 BRA `(.L_x_36) ;  /* 0x0000000000041947 */ /* 0x000ff00003800000 */
[----:B------:R0:W5:Y:S02]  /*23f0*/  LDG.E.U8 R66, desc[UR36][R2.64] ;  /* 0x0000002402427981 */ /* 0x000164000c1e1100 */
.L_x_36:
[----:B------:R-:W-:Y:S05]  /*2400*/  BSYNC B1 ;  /* 0x0000000000017941 */ /* 0x000fea0003800000 */
.L_x_35:
[----:B-----5:R-:W-:Y:S01]  /*2410*/  LOP3.LUT R0, R66, 0xffff, RZ, 0xc0, !PT ;  /* 0x0000ffff42007812 */ /* 0x020fe200078ec0ff */
[C---:B------:R-:W-:Y:S01]  /*2420*/  IMAD.SHL.U32 R8, R14.reuse, 0x8, RZ ;  /* 0x000000080e087824 */ /* 0x040fe200078e00ff */
[----:B------:R-:W-:Y:S01]  /*2430*/  SHF.L.U64.HI R9, R14, 0x3, R15 ;  /* 0x000000030e097819 */ /* 0x000fe2000001020f */
[----:B------:R-:W-:Y:S01]  /*2440*/  BSSY B1, `(.L_x_37) ;  /* 0x000000e000017945 */ /* 0x000fe20003800000 */
[----:B------:R-:W-:Y:S02]  /*2450*/  PRMT R0, R0, 0x8880, RZ ;  /* 0x0000888000007816 */ /* 0x000fe400000000ff */
[----:B------:R-:W-:Y:S01]  /*2460*/  ISETP.GE.AND P2, PT, R71, 0x2, PT ;  /* 0x000000024700780c */ /* 0x000fe20003f46270 */
[----:B------:R-:W-:-:S03]  /*2470*/  IMAD.WIDE.U32 R8, R12, R14, R8 ;  /* 0x0000000e0c087225 */ /* 0x000fc600078e0008 */
[----:B------:R-:W-:Y:S01]  /*2480*/  ISETP.LT.OR P0, PT, R70, 0x1, !P2 ;  /* 0x000000014600780c */ /* 0x000fe20005701670 */
[----:B------:R-:W-:Y:S01]  /*2490*/  IMAD R13, R0, R57, RZ ;  /* 0x00000039000d7224 */ /* 0x000fe200078e02ff */
[----:B------:R-:W-:Y:S01]  /*24a0*/  IADD3 R8, P4, P5, R10, R20, R8 ;  /* 0x000000140a087210 */ /* 0x000fe20007d9e008 */
[----:B------:R-:W-:Y:S02]  /*24b0*/  IMAD.IADD R12, R19, 0x1, R9 ;  /* 0x00000001130c7824 */ /* 0x000fe400078e0209 */
[----:B------:R-:W-:-:S05]  /*24c0*/  @!P1 IMAD R15, R24, R56, R13 ;  /* 0x00000038180f9224 */ /* 0x000fca00078e020d */
[----:B------:R1:W-:Y:S03]  /*24d0*/  @!P1 STG.E.U8 desc[UR36][R6.64], R15 ;  /* 0x0000000f06009986 */ /* 0x0003e6000c101124 */
[----:B------:R-:W-:Y:S05]  /*24e0*/  @P0 BRA `(.L_x_38) ;  /* 0x00000000000c0947 */ /* 0x000fea0003800000 */
[----:B------:R-:W2:Y:S02]  /*24f0*/  LDG.E.U8 R66, desc[UR36][R2.64+0x1] ;  /* 0x0000012402427981 */ /* 0x000ea4000c1e1100 */
[----:B--2---:R-:W-:-:S05]  /*2500*/  PRMT R0, R66, 0x8880, RZ ;  /* 0x0000888042007816 */ /* 0x004fca00000000ff */
[----:B------:R-:W-:-:S07]  /*2510*/  IMAD R13, R0, R57, RZ ;  /* 0x00000039000d7224 */ /* 0x000fce00078e02ff */
.L_x_38:
[----:B------:R-:W-:Y:S05]  /*2520*/  BSYNC B1 ;  /* 0x0000000000017941 */ /* 0x000fea0003800000 */
.L_x_37:
[C---:B------:R-:W-:Y:S01]  /*2530*/  ISETP.LT.OR P3, PT, R70.reuse, 0x9, !P3 ;  /* 0x000000094600780c */ /* 0x040fe20005f61670 */
[----:B------:R-:W-:Y:S01]  /*2540*/  @!P0 IMAD R25, R25, R56, R13 ;  /* 0x0000003819198224 */ /* 0x000fe200078e020d */
[----:B------:R-:W-:Y:S01]  /*2550*/  ISETP.GE.AND P1, PT, R71, 0x9, PT ;  /* 0x000000094700780c */ /* 0x000fe20003f26270 */
[----:B------:R-:W-:Y:S01]  /*2560*/  BSSY B1, `(.L_x_39) ;  /* 0x000000b000017945 */ /* 0x000fe20003800000 */
[----:B------:R-:W-:Y:S02]  /*2570*/  IADD3.X R9, R11, R21, R12, P4, P5 ;  /* 0x000000150b097210 */ /* 0x000fe400027ea40c */
[----:B------:R2:W-:Y:S01]  /*2580*/  @!P0 STG.E.U8 desc[UR36][R6.64+0x1], R25 ;  /* 0x0000011906008986 */ /* 0x0005e2000c101124 */
[----:B------:R-:W-:Y:S02]  /*2590*/  ISETP.GE.AND P0, PT, R71, 0xa, PT ;  /* 0x0000000a4700780c */ /* 0x000fe40003f06270 */
[C---:B------:R-:W-:Y:S02]  /*25a0*/  ISETP.LT.OR P2, PT, R70.reuse, 0x9, !P2 ;  /* 0x000000094600780c */ /* 0x040fe40005741670 */
[----:B------:R-:W-:-:S02]  /*25b0*/  ISETP.LT.OR P5, PT, R70, 0x1, !P1 ;  /* 0x000000014600780c */ /* 0x000fc40004fa1670 */
[----:B------:R-:W-:Y:S01]  /*25c0*/  ISETP.LT.OR P4, PT, R70, 0x1, !P0 ;  /* 0x000000014600780c */ /* 0x000fe20004781670 */
[----:B------:R-:W-:-:S12]  /*25d0*/  @P3 BRA `(.L_x_40) ;  /* 0x00000000000c3947 */ /* 0x000fd80003800000 */
[----:B------:R-:W3:Y:S02]  /*25e0*/  LDG.E.U8 R66, desc[UR36][R8.64] ;  /* 0x0000002408427981 */ /* 0x000ee4000c1e1100 */
[----:B---3--:R-:W-:-:S05]  /*25f0*/  PRMT R0, R66, 0x8880, RZ ;  /* 0x0000888042007816 */ /* 0x008fca00000000ff */
[----:B------:R-:W-:-:S07]  /*2600*/  IMAD R13, R0, R57, RZ ;  /* 0x00000039000d7224 */ /* 0x000fce00078e02ff */
.L_x_40:
[----:B------:R-:W-:Y:S05]  /*2610*/  BSYNC B1 ;  /* 0x0000000000017941 */ /* 0x000fea0003800000 */
.L_x_39:
[----:B------:R-:W-:Y:S01]  /*2620*/  @!P3 IMAD R11, R26, R56, R13 ;  /* 0x000000381a0bb224 */ /* 0x000fe200078e020d */
[----:B------:R-:W-:Y:S04]  /*2630*/  BSSY B1, `(.L_x_41) ;  /* 0x0000006000017945 */ /* 0x000fe80003800000 */
[----:B------:R3:W-:Y:S01]  /*2640*/  @!P3 STG.E.U8 desc[UR36][R4.64], R11 ;  /* 0x0000000b0400b986 */ /* 0x0007e2000c101124 */
[----:B------:R-:W-:Y:S05]  /*2650*/  @P2 BRA `(.L_x_42) ;  /* 0x00000000000c2947 */ /* 0x000fea0003800000 */
[----:B------:R-:W4:Y:S02]  /*2660*/  LDG.E.U8 R66, desc[UR36][R8.64+0x1] ;  /* 0x0000012408427981 */ /* 0x000f24000c1e1100 */
[----:B----4-:R-:W-:-:S05]  /*2670*/  PRMT R0, R66, 0x8880, RZ ;  /* 0x0000888042007816 */ /* 0x010fca00000000ff */
[----:B------:R-:W-:-:S07]  /*2680*/  IMAD R13, R0, R57, RZ ;  /* 0x00000039000d7224 */ /* 0x000fce00078e02ff */
.L_x_42:
[----:B------:R-:W-:Y:S05]  /*2690*/  BSYNC B1 ;  /* 0x0000000000017941 */ /* 0x000fea0003800000 */
.L_x_41:
[----:B------:R-:W-:Y:S01]  /*26a0*/  @!P2 IMAD R27, R27, R56, R13 ;  /* 0x000000381b1ba224 */ /* 0x000fe200078e020d */
[----:B------:R-:W-:Y:S04]  /*26b0*/  BSSY B1, `(.L_x_43) ;  /* 0x0000006000017945 */ /* 0x000fe80003800000 */
[----:B------:R4:W-:Y:S01]  /*26c0*/  @!P2 STG.E.U8 desc[UR36][R4.64+0x1], R27 ;  /* 0x0000011b0400a986 */ /* 0x0009e2000c101124 */
[----:B------:R-:W-:Y:S05]  /*26d0*/  @P5 BRA `(.L_x_44) ;  /* 0x00000000000c5947 */ /* 0x000fea0003800000 */
[----:B------:R-:W5:Y:S02]  /*26e0*/  LDG.E.U8 R66, desc[UR36][R2.64+0x8] ;  /* 0x0000082402427981 */ /* 0x000f64000c1e1100 */
[----:B-----5:R-:W-:-:S05]  /*26f0*/  PRMT R0, R66, 0x8880, RZ ;  /* 0x0000888042007816 */ /* 0x020fca00000000ff */
[----:B------:R-:W-:-:S07]  /*2700*/  IMAD R13, R0, R57, RZ ;  /* 0x00000039000d7224 */ /* 0x000fce00078e02ff */
.L_x_44:
[----:B------:R-:W-:Y:S05]  /*2710*/  BSYNC B1 ;  /* 0x0000000000017941 */ /* 0x000fea0003800000 */
.L_x_43:
[----:B---3--:R-:W-:Y:S01]  /*2720*/  @!P5 IMAD R11, R28, R56, R13 ;  /* 0x000000381c0bd224 */ /* 0x008fe200078e020d */
[----:B------:R-:W-:Y:S04]  /*2730*/  BSSY B1, `(.L_x_45) ;  /* 0x0000006000017945 */ /* 0x000fe80003800000 */
[----:B------:R3:W-:Y:S01]  /*2740*/  @!P5 STG.E.U8 desc[UR36][R6.64+0x8], R11 ;  /* 0x0000080b0600d986 */ /* 0x0007e2000c101124 */
[----:B------:R-:W-:Y:S05]  /*2750*/  @P4 BRA `(.L_x_46) ;  /* 0x00000000000c4947 */ /* 0x000fea0003800000 */
[----:B------:R-:W5:Y:S02]  /*2760*/  LDG.E.U8 R66, desc[UR36][R2.64+0x9] ;  /* 0x0000092402427981 */ /* 0x000f64000c1e1100 */
[----:B-----5:R-:W-:-:S05]  /*2770*/  PRMT R0, R66, 0x8880, RZ ;  /* 0x0000888042007816 */ /* 0x020fca00000000ff */
[----:B------:R-:W-:-:S07]  /*2780*/  IMAD R13, R0, R57, RZ ;  /* 0x00000039000d7224 */ /* 0x000fce00078e02ff */
.L_x_46:
[----:B------:R-:W-:Y:S05]  /*2790*/  BSYNC B1 ;  /* 0x0000000000017941 */ /* 0x000fea0003800000 */
.L_x_45:
[C---:B------:R-:W-:Y:S01]  /*27a0*/  ISETP.LT.OR P1, PT, R70.reuse, 0x9, !P1 ;  /* 0x000000094600780c */ /* 0x040fe20004f21670 */
[----:B------:R-:W-:Y:S01]  /*27b0*/  @!P4 IMAD R29, R29, R56, R13 ;  /* 0x000000381d1dc224 */ /* 0x000fe200078e020d */
[C---:B------:R-:W-:Y:S01]  /*27c0*/  ISETP.GE.AND P3, PT, R71.reuse, 0x11, PT ;  /* 0x000000114700780c */ /* 0x040fe20003f66270 */
[----:B------:R-:W-:Y:S01]  /*27d0*/  BSSY B1, `(.L_x_47) ;  /* 0x000000a000017945 */ /* 0x000fe20003800000 */
[----:B------:R-:W-:Y:S02]  /*27e0*/  ISETP.GE.AND P2, PT, R71, 0x12, PT ;  /* 0x000000124700780c */ /* 0x000fe40003f46270 */
[----:B------:R0:W-:Y:S01]  /*27f0*/  @!P4 STG.E.U8 desc[UR36][R6.64+0x9], R29 ;  /* 0x0000091d0600c986 */ /* 0x0001e2000c101124 */
[C---:B------:R-:W-:Y:S02]  /*2800*/  ISETP.LT.OR P0, PT, R70.reuse, 0x9, !P0 ;  /* 0x000000094600780c */ /* 0x040fe40004701670 */
[C---:B------:R-:W-:Y:S02]  /*2810*/  ISETP.LT.OR P5, PT, R70.reuse, 0x1, !P3 ;  /* 0x000000014600780c */ /* 0x040fe40005fa1670 */
[----:B------:R-:W-:-:S02]  /*2820*/  ISETP.LT.OR P4, PT, R70, 0x1, !P2 ;  /* 0x000000014600780c */ /* 0x000fc40005781670 */
[----:B------:R-:W-:Y:S11]  /*2830*/  @P1 BRA `(.L_x_48) ;  /* 0x00000000000c1947 */ /* 0x000ff60003800000 */
[----:B------:R-:W5:Y:S02]  /*2840*/  LDG.E.U8 R66, desc[UR36][R8.64+0x8] ;  /* 0x0000082408427981 */ /* 0x000f64000c1e1100 */
[----:B-----5:R-:W-:-:S05]  /*2850*/  PRMT R0, R66, 0x8880, RZ ;  /* 0x0000888042007816 */ /* 0x020fca00000000ff */
[----:B------:R-:W-:-:S07]  /*2860*/  IMAD R13, R0, R57, RZ ;  /* 0x00000039000d7224 */ /* 0x000fce00078e02ff */
.L_x_48:
[----:B------:R-:W-:Y:S05]  /*2870*/  BSYNC B1 ;  /* 0x0000000000017941 */ /* 0x000fea0003800000 */
.L_x_47:
[----:B---3--:R-:W-:Y:S01]  /*2880*/  @!P1 IMAD R11, R30, R56, R13 ;  /* 0x000000381e0b9224 */ /* 0x008fe200078e020d */
[----:B------:R-:W-:Y:S04]  /*2890*/  BSSY B1, `(.L_x_49) ;  /* 0x0000006000017945 */ /* 0x000fe80003800000 */
[----:B------:R3:W-:Y:S01]  /*28a0*/  @!P1 STG.E.U8 desc[UR36][R4.64+0x8], R11 ;  /* 0x0000080b04009986 */ /* 0x0007e2000c101124 */
[----:B------:R-:W-:Y:S05]  /*28b0*/  @P0 BRA `(.L_x_50) ;  /* 0x00000000000c0947 */ /* 0x000fea0003800000 */
[----:B------:R-:W5:Y:S02]  /*28c0*/  LDG.E.U8 R66, desc[UR36][R8.64+0x9] ;  /* 0x0000092408427981 */ /* 0x000f64000c1e1100 */
[----:B-----5:R-:W-:-:S05]  /*28d0*/  PRMT R0, R66, 0x8880, RZ ;  /* 0x0000888042007816 */ /* 0x020fca00000000ff */
[----:B------:R-:W-:-:S07]  /*28e0*/  IMAD R13, R0, R57, RZ ;  /* 0x00000039000d7224 */ /* 0x000fce00078e02ff */
.L_x_50:
[----:B------:R-:W-:Y:S05]  /*28f0*/  BSYNC B1 ;  /* 0x0000000000017941 */ /* 0x000fea0003800000 */
.L_x_49:
[----:B------:R-:W-:Y:S01]  /*2900*/  @!P0 IMAD R31, R31, R56, R13 ;  /* 0x000000381f1f8224 */ /* 0x000fe200078e020d */
[----:B------:R-:W-:Y:S04]  /*2910*/  BSSY B1, `(.L_x_51) ;  /* 0x0000006000017945 */ /* 0x000fe80003800000 */
[----:B------:R0:W-:Y:S01]  /*2920*/  @!P0 STG.E.U8 desc[UR36][R4.64+0x9], R31 ;  /* 0x0000091f04008986 */ /* 0x0001e2000c101124 */
[----:B------:R-:W-:Y:S05]  /*2930*/  @P5 BRA `(.L_x_52) ;  /* 0x00000000000c5947 */ /* 0x000fea0003800000 */
[----:B------:R-:W5:Y:S02]  /*2940*/  LDG.E.U8 R66, desc[UR36][R2.64+0x10] ;  /* 0x0000102402427981 */ /* 0x000f64000c1e1100 */
[----:B-----5:R-:W-:-:S05]  /*2950*/  PRMT R0, R66, 0x8880, RZ ;  /* 0x0000888042007816 */ /* 0x020fca00000000ff */
[----:B------:R-:W-:-:S07]  /*2960*/  IMAD R13, R0, R57, RZ ;  /* 0x00000039000d7224 */ /* 0x000fce00078e02ff */
.L_x_52:
[----:B------:R-:W-:Y:S05]  /*2970*/  BSYNC B1 ;  /* 0x0000000000017941 */ /* 0x000fea0003800000 */
.L_x_51:
[----:B---3--:R-:W-:Y:S01]  /*2980*/  @!P5 IMAD R11, R32, R56, R13 ;  /* 0x00000038200bd224 */ /* 0x008fe200078e020d */
[----:B------:R-:W-:Y:S04]  /*2990*/  BSSY B1, `(.L_x_53) ;  /* 0x0000006000017945 */ /* 0x000fe80003800000 */
[----:B------:R3:W-:Y:S01]  /*29a0*/  @!P5 STG.E.U8 desc[UR36][R6.64+0x10], R11 ;  /* 0x0000100b0600d986 */ /* 0x0007e2000c101124 */
[----:B------:R-:W-:Y:S05]  /*29b0*/  @P4 BRA `(.L_x_54) ;  /* 0x00000000000c4947 */ /* 0x000fea0003800000 */
[----:B------:R-:W5:Y:S02]  /*29c0*/  LDG.E.U8 R66, desc[UR36][R2.64+0x11] ;  /* 0x0000112402427981 */ /* 0x000f64000c1e1100 */
[----:B-----5:R-:W-:-:S05]  /*29d0*/  PRMT R0, R66, 0x8880, RZ ;  /* 0x0000888042007816 */ /* 0x020fca00000000ff */
[----:B------:R-:W-:-:S07]  /*29e0*/  IMAD R13, R0, R57, RZ ;  /* 0x00000039000d7224 */ /* 0x000fce00078e02ff */
.L_x_54:
[----:B------:R-:W-:Y:S05]  /*29f0*/  BSYNC B1 ;  /* 0x0000000000017941 */ /* 0x000fea0003800000 */
.L_x_53:
        /* <DEDUP_REMOVED lines=13> */
.L_x_56:
[----:B------:R-:W-:Y:S05]  /*2ad0*/  BSYNC B1 ;  /* 0x0000000000017941 */ /* 0x000fea0003800000 */
.L_x_55:
[----:B---3--:R-:W-:Y:S01]  /*2ae0*/  @!P3 IMAD R11, R34, R56, R13 ;  /* 0x00000038220bb224 */ /* 0x008fe200078e020d */
[----:B------:R-:W-:Y:S04]  /*2af0*/  BSSY B1, `(.L_x_57) ;  /* 0x0000006000017945 */ /* 0x000fe80003800000 */
[----:B------:R3:W-:Y:S01]  /*2b00*/  @!P3 STG.E.U8 desc[UR36][R4.64+0x10], R11 ;  /* 0x0000100b0400b986 */ /* 0x0007e2000c101124 */
[----:B------:R-:W-:Y:S05]  /*2b10*/  @P2 BRA `(.L_x_58) ;  /* 0x00000000000c2947 */ /* 0x000fea0003800000 */
[----:B------:R-:W5:Y:S02]  /*2b20*/  LDG.E.U8 R66, desc[UR36][R8.64+0x11] ;  /* 0x0000112408427981 */ /* 0x000f64000c1e1100 */
[----:B-----5:R-:W-:-:S05]  /*2b30*/  PRMT R0, R66, 0x8880, RZ ;  /* 0x0000888042007816 */ /* 0x020fca00000000ff */
[----:B------:R-:W-:-:S07]  /*2b40*/  IMAD R13, R0, R57, RZ ;  /* 0x00000039000d7224 */ /* 0x000fce00078e02ff */
.L_x_58:
[----:B------:R-:W-:Y:S05]  /*2b50*/  BSYNC B1 ;  /* 0x0000000000017941 */ /* 0x000fea0003800000 */
.L_x_57:
[----:B------:R-:W-:Y:S01]  /*2b60*/  @!P2 IMAD R35, R35, R56, R13 ;  /* 0x000000382323a224 */ /* 0x000fe200078e020d */
[----:B------:R-:W-:Y:S04]  /*2b70*/  BSSY B1, `(.L_x_59) ;  /* 0x0000006000017945 */ /* 0x000fe80003800000 */
[----:B------:R0:W-:Y:S01]  /*2b80*/  @!P2 STG.E.U8 desc[UR36][R4.64+0x11], R35 ;  /* 0x000011230400a986 */ /* 0x0001e2000c101124 */
[----:B------:R-:W-:Y:S05]  /*2b90*/  @P5 BRA `(.L_x_60) ;  /* 0x00000000000c5947 */ /* 0x000fea0003800000 */
[----:B------:R-:W5:Y:S02]  /*2ba0*/  LDG.E.U8 R66, desc[UR36][R2.64+0x18] ;  /* 0x0000182402427981 */ /* 0x000f64000c1e1100 */
[----:B-----5:R-:W-:-:S05]  /*2bb0*/  PRMT R0, R66, 0x8880, RZ ;  /* 0x0000888042007816 */ /* 0x020fca00000000ff */
[----:B------:R-:W-:-:S07]  /*2bc0*/  IMAD R13, R0, R57, RZ ;  /* 0x00000039000d7224 */ /* 0x000fce00078e02ff */
.L_x_60:
[----:B------:R-:W-:Y:S05]  /*2bd0*/  BSYNC B1 ;  /* 0x0000000000017941 */ /* 0x000fea0003800000 */
.L_x_59:
[----:B---3--:R-:W-:Y:S01]  /*2be0*/  @!P5 IMAD R11, R36, R56, R13 ;  /* 0x00000038240bd224 */ /* 0x008fe200078e020d */
[----:B------:R-:W-:Y:S04]  /*2bf0*/  BSSY B1, `(.L_x_61) ;  /* 0x0000006000017945 */ /* 0x000fe80003800000 */
[----:B------:R3:W-:Y:S01]  /*2c00*/  @!P5 STG.E.U8 desc[UR36][R6.64+0x18], R11 ;  /* 0x0000180b0600d986 */ /* 0x0007e2000c101124 */
[----:B------:R-:W-:Y:S05]  /*2c10*/  @P4 BRA `(.L_x_62) ;  /* 0x00000000000c4947 */ /* 0x000fea0003800000 */
[----:B------:R-:W5:Y:S02]  /*2c20*/  LDG.E.U8 R66, desc[UR36][R2.64+0x19] ;  /* 0x0000192402427981 */ /* 0x000f64000c1e1100 */
[----:B-----5:R-:W-:-:S05]  /*2c30*/  PRMT R0, R66, 0x8880, RZ ;  /* 0x0000888042007816 */ /* 0x020fca00000000ff */
[----:B------:R-:W-:-:S07]  /*2c40*/  IMAD R13, R0, R57, RZ ;  /* 0x00000039000d7224 */ /* 0x000fce00078e02ff */
.L_x_62:
[----:B------:R-:W-:Y:S05]  /*2c50*/  BSYNC B1 ;  /* 0x0000000000017941 */ /* 0x000fea0003800000 */
.L_x_61:
        /* <DEDUP_REMOVED lines=13> */
.L_x_64:
[----:B------:R-:W-:Y:S05]  /*2d30*/  BSYNC B1 ;  /* 0x0000000000017941 */ /* 0x000fea0003800000 */
.L_x_63:
[----:B---3--:R-:W-:Y:S01]  /*2d40*/  @!P1 IMAD R11, R38, R56, R13 ;  /* 0x00000038260b9224 */ /* 0x008fe200078e020d */
[----:B------:R-:W-:Y:S04]  /*2d50*/  BSSY B1, `(.L_x_65) ;  /* 0x0000006000017945 */ /* 0x000fe80003800000 */
[----:B------:R3:W-:Y:S01]  /*2d60*/  @!P1 STG.E.U8 desc[UR36][R4.64+0x18], R11 ;  /* 0x0000180b04009986 */ /* 0x0007e2000c101124 */
[----:B------:R-:W-:Y:S05]  /*2d70*/  @P4 BRA `(.L_x_66) ;  /* 0x00000000000c4947 */ /* 0x000fea0003800000 */
[----:B------:R-:W5:Y:S02]  /*2d80*/  LDG.E.U8 R66, desc[UR36][R8.64+0x19] ;  /* 0x0000192408427981 */ /* 0x000f64000c1e1100 */
[----:B-----5:R-:W-:-:S05]  /*2d90*/  PRMT R0, R66, 0x8880, RZ ;  /* 0x0000888042007816 */ /* 0x020fca00000000ff */
[----:B------:R-:W-:-:S07]  /*2da0*/  IMAD R13, R0, R57, RZ ;  /* 0x00000039000d7224 */ /* 0x000fce00078e02ff */
.L_x_66:
[----:B------:R-:W-:Y:S05]  /*2db0*/  BSYNC B1 ;  /* 0x0000000000017941 */ /* 0x000fea0003800000 */
.L_x_65:
[----:B------:R-:W-:Y:S01]  /*2dc0*/  @!P4 IMAD R39, R39, R56, R13 ;  /* 0x000000382727c224 */ /* 0x000fe200078e020d */
[----:B------:R-:W-:Y:S04]  /*2dd0*/  BSSY B1, `(.L_x_67) ;  /* 0x0000006000017945 */ /* 0x000fe80003800000 */
[----:B------:R0:W-:Y:S01]  /*2de0*/  @!P4 STG.E.U8 desc[UR36][R4.64+0x19], R39 ;  /* 0x000019270400c986 */ /* 0x0001e2000c101124 */
[----:B------:R-:W-:Y:S05]  /*2df0*/  @P5 BRA `(.L_x_68) ;  /* 0x00000000000c5947 */ /* 0x000fea0003800000 */
[----:B------:R-:W5:Y:S02]  /*2e00*/  LDG.E.U8 R66, desc[UR36][R2.64+0x20] ;  /* 0x0000202402427981 */ /* 0x000f64000c1e1100 */
[----:B-----5:R-:W-:-:S05]  /*2e10*/  PRMT R0, R66, 0x8880, RZ ;  /* 0x0000888042007816 */ /* 0x020fca00000000ff */
[----:B------:R-:W-:-:S07]  /*2e20*/  IMAD R13, R0, R57, RZ ;  /* 0x00000039000d7224 */ /* 0x000fce00078e02ff */
.L_x_68:
[----:B------:R-:W-:Y:S05]  /*2e30*/  BSYNC B1 ;  /* 0x0000000000017941 */ /* 0x000fea0003800000 */
.L_x_67:
[----:B---3--:R-:W-:Y:S01]  /*2e40*/  @!P5 IMAD R11, R40, R56, R13 ;  /* 0x00000038280bd224 */ /* 0x008fe200078e020d */
[----:B------:R-:W-:Y:S04]  /*2e50*/  BSSY B1, `(.L_x_69) ;  /* 0x0000006000017945 */ /* 0x000fe80003800000 */
[----:B------:R3:W-:Y:S01]  /*2e60*/  @!P5 STG.E.U8 desc[UR36][R6.64+0x20], R11 ;  /* 0x0000200b0600d986 */ /* 0x0007e2000c101124 */
[----:B------:R-:W-:Y:S05]  /*2e70*/  @P0 BRA `(.L_x_70) ;  /* 0x00000000000c0947 */ /* 0x000fea0003800000 */
[----:B------:R-:W5:Y:S02]  /*2e80*/  LDG.E.U8 R66, desc[UR36][R2.64+0x21] ;  /* 0x0000212402427981 */ /* 0x000f64000c1e1100 */
[----:B-----5:R-:W-:-:S05]  /*2e90*/  PRMT R0, R66, 0x8880, RZ ;  /* 0x0000888042007816 */ /* 0x020fca00000000ff */
[----:B------:R-:W-:-:S07]  /*2ea0*/  IMAD R13, R0, R57, RZ ;  /* 0x00000039000d7224 */ /* 0x000fce00078e02ff */
.L_x_70:
[----:B------:R-:W-:Y:S05]  /*2eb0*/  BSYNC B1 ;  /* 0x0000000000017941 */ /* 0x000fea0003800000 */
.L_x_69:
        /* <DEDUP_REMOVED lines=13> */
.L_x_72:
[----:B------:R-:W-:Y:S05]  /*2f90*/  BSYNC B1 ;  /* 0x0000000000017941 */ /* 0x000fea0003800000 */
.L_x_71:
[----:B---3--:R-:W-:Y:S01]  /*2fa0*/  @!P3 IMAD R11, R42, R56, R13 ;  /* 0x000000382a0bb224 */ /* 0x008fe200078e020d */
[----:B------:R-:W-:Y:S04]  /*2fb0*/  BSSY B1, `(.L_x_73) ;  /* 0x0000006000017945 */ /* 0x000fe80003800000 */
[----:B------:R3:W-:Y:S01]  /*2fc0*/  @!P3 STG.E.U8 desc[UR36][R4.64+0x20], R11 ;  /* 0x0000200b0400b986 */ /* 0x0007e2000c101124 */
[----:B------:R-:W-:Y:S05]  /*2fd0*/  @P2 BRA `(.L_x_74) ;  /* 0x00000000000c2947 */ /* 0x000fea0003800000 */
[----:B------:R-:W5:Y:S02]  /*2fe0*/  LDG.E.U8 R66, desc[UR36][R8.64+0x21] ;  /* 0x0000212408427981 */ /* 0x000f64000c1e1100 */
[----:B-----5:R-:W-:-:S05]  /*2ff0*/  PRMT R0, R66, 0x8880, RZ ;  /* 0x0000888042007816 */ /* 0x020fca00000000ff */
[----:B------:R-:W-:-:S07]  /*3000*/  IMAD R13, R0, R57, RZ ;  /* 0x00000039000d7224 */ /* 0x000fce00078e02ff */
.L_x_74:
[----:B------:R-:W-:Y:S05]  /*3010*/  BSYNC B1 ;  /* 0x0000000000017941 */ /* 0x000fea0003800000 */
.L_x_73:
[----:B------:R-:W-:Y:S01]  /*3020*/  @!P2 IMAD R43, R43, R56, R13 ;  /* 0x000000382b2ba224 */ /* 0x000fe200078e020d */
[----:B------:R-:W-:Y:S04]  /*3030*/  BSSY B1, `(.L_x_75) ;  /* 0x0000006000017945 */ /* 0x000fe80003800000 */
[----:B------:R0:W-:Y:S01]  /*3040*/  @!P2 STG.E.U8 desc[UR36][R4.64+0x21], R43 ;  /* 0x0000212b0400a986 */ /* 0x0001e2000c101124 */
[----:B------:R-:W-:Y:S05]  /*3050*/  @P0 BRA `(.L_x_76) ;  /* 0x00000000000c0947 */ /* 0x000fea0003800000 */
[----:B------:R-:W5:Y:S02]  /*3060*/  LDG.E.U8 R66, desc[UR36][R2.64+0x28] ;  /* 0x0000282402427981 */ /* 0x000f64000c1e1100 */
[----:B-----5:R-:W-:-:S05]  /*3070*/  PRMT R0, R66, 0x8880, RZ ;  /* 0x0000888042007816 */ /* 0x020fca00000000ff */
[----:B------:R-:W-:-:S07]  /*3080*/  IMAD R13, R0, R57, RZ ;  /* 0x00000039000d7224 */ /* 0x000fce00078e02ff */
.L_x_76:
[----:B------:R-:W-:Y:S05]  /*3090*/  BSYNC B1 ;  /* 0x0000000000017941 */ /* 0x000fea0003800000 */
.L_x_75:
[----:B---3--:R-:W-:Y:S01]  /*30a0*/  @!P0 IMAD R11, R44, R56, R13 ;  /* 0x000000382c0b8224 */ /* 0x008fe200078e020d */
[----:B------:R-:W-:Y:S04]  /*30b0*/  BSSY B1, `(.L_x_77) ;  /* 0x0000006000017945 */ /* 0x000fe80003800000 */
[----:B------:R3:W-:Y:S01]  /*30c0*/  @!P0 STG.E.U8 desc[UR36][R6.64+0x28], R11 ;  /* 0x0000280b06008986 */ /* 0x0007e2000c101124 */
[----:B------:R-:W-:Y:S05]  /*30d0*/  @P5 BRA `(.L_x_78) ;  /* 0x00000000000c5947 */ /* 0x000fea0003800000 */
[----:B------:R-:W5:Y:S02]  /*30e0*/  LDG.E.U8 R66, desc[UR36][R2.64+0x29] ;  /* 0x0000292402427981 */ /* 0x000f64000c1e1100 */
[----:B-----5:R-:W-:-:S05]  /*30f0*/  PRMT R0, R66, 0x8880, RZ ;  /* 0x0000888042007816 */ /* 0x020fca00000000ff */
[----:B------:R-:W-:-:S07]  /*3100*/  IMAD R13, R0, R57, RZ ;  /* 0x00000039000d7224 */ /* 0x000fce00078e02ff */
.L_x_78:
[----:B------:R-:W-:Y:S05]  /*3110*/  BSYNC B1 ;  /* 0x0000000000017941 */ /* 0x000fea0003800000 */
.L_x_77:
        /* <DEDUP_REMOVED lines=13> */
.L_x_80:
[----:B------:R-:W-:Y:S05]  /*31f0*/  BSYNC B1 ;  /* 0x0000000000017941 */ /* 0x000fea0003800000 */
.L_x_79:
[----:B---3--:R-:W-:Y:S01]  /*3200*/  @!P4 IMAD R11, R46, R56, R13 ;  /* 0x000000382e0bc224 */ /* 0x008fe200078e020d */
[----:B------:R-:W-:Y:S04]  /*3210*/  BSSY B1, `(.L_x_81) ;  /* 0x0000006000017945 */ /* 0x000fe80003800000 */
[----:B------:R3:W-:Y:S01]  /*3220*/  @!P4 STG.E.U8 desc[UR36][R4.64+0x28], R11 ;  /* 0x0000280b0400c986 */ /* 0x0007e2000c101124 */
[----:B------:R-:W-:Y:S05]  /*3230*/  @P1 BRA `(.L_x_82) ;  /* 0x00000000000c1947 */ /* 0x000fea0003800000 */
[----:B------:R-:W5:Y:S02]  /*3240*/  LDG.E.U8 R66, desc[UR36][R8.64+0x29] ;  /* 0x0000292408427981 */ /* 0x000f64000c1e1100 */
[----:B-----5:R-:W-:-:S05]  /*3250*/  PRMT R0, R66, 0x8880, RZ ;  /* 0x0000888042007816 */ /* 0x020fca00000000ff */
[----:B------:R-:W-:-:S07]  /*3260*/  IMAD R13, R0, R57, RZ ;  /* 0x00000039000d7224 */ /* 0x000fce00078e02ff */
.L_x_82:
[----:B------:R-:W-:Y:S05]  /*3270*/  BSYNC B1 ;  /* 0x0000000000017941 */ /* 0x000fea0003800000 */
.L_x_81:
[----:B------:R-:W-:Y:S01]  /*3280*/  @!P1 IMAD R47, R47, R56, R13 ;  /* 0x000000382f2f9224 */ /* 0x000fe200078e020d */
[----:B------:R-:W-:Y:S04]  /*3290*/  BSSY B1, `(.L_x_83) ;  /* 0x0000006000017945 */ /* 0x000fe80003800000 */
[----:B------:R0:W-:Y:S01]  /*32a0*/  @!P1 STG.E.U8 desc[UR36][R4.64+0x29], R47 ;  /* 0x0000292f04009986 */ /* 0x0001e2000c101124 */
[----:B------:R-:W-:Y:S05]  /*32b0*/  @P3 BRA `(.L_x_84) ;  /* 0x00000000000c3947 */ /* 0x000fea0003800000 */
[----:B------:R-:W5:Y:S02]  /*32c0*/  LDG.E.U8 R66, desc[UR36][R2.64+0x30] ;  /* 0x0000302402427981 */ /* 0x000f64000c1e1100 */
[----:B-----5:R-:W-:-:S05]  /*32d0*/  PRMT R0, R66, 0x8880, RZ ;  /* 0x0000888042007816 */ /* 0x020fca00000000ff */
[----:B------:R-:W-:-:S07]  /*32e0*/  IMAD R13, R0, R57, RZ ;  /* 0x00000039000d7224 */ /* 0x000fce00078e02ff */
.L_x_84:
[----:B------:R-:W-:Y:S05]  /*32f0*/  BSYNC B1 ;  /* 0x0000000000017941 */ /* 0x000fea0003800000 */
.L_x_83:
[----:B---3--:R-:W-:Y:S01]  /*3300*/  @!P3 IMAD R11, R48, R56, R13 ;  /* 0x00000038300bb224 */ /* 0x008fe200078e020d */
[----:B------:R-:W-:Y:S04]  /*3310*/  BSSY B1, `(.L_x_85) ;  /* 0x0000006000017945 */ /* 0x000fe80003800000 */
[----:B------:R3:W-:Y:S01]  /*3320*/  @!P3 STG.E.U8 desc[UR36][R6.64+0x30], R11 ;  /* 0x0000300b0600b986 */ /* 0x0007e2000c101124 */
[----:B------:R-:W-:Y:S05]  /*3330*/  @P5 BRA `(.L_x_86) ;  /* 0x00000000000c5947 */ /* 0x000fea0003800000 */
[----:B------:R-:W5:Y:S02]  /*3340*/  LDG.E.U8 R66, desc[UR36][R2.64+0x31] ;  /* 0x0000312402427981 */ /* 0x000f64000c1e1100 */
[----:B-----5:R-:W-:-:S05]  /*3350*/  PRMT R0, R66, 0x8880, RZ ;  /* 0x0000888042007816 */ /* 0x020fca00000000ff */
[----:B------:R-:W-:-:S07]  /*3360*/  IMAD R13, R0, R57, RZ ;  /* 0x00000039000d7224 */ /* 0x000fce00078e02ff */
.L_x_86:
[----:B------:R-:W-:Y:S05]  /*3370*/  BSYNC B1 ;  /* 0x0000000000017941 */ /* 0x000fea0003800000 */
.L_x_85:
        /* <DEDUP_REMOVED lines=9> */
[----:B------:R-:W-:Y:S01]  /*3410*/  ISETP.LT.OR P3, PT, R70, 0x9, !P3 ;  /* 0x000000094600780c */ /* 0x000fe20005f61670 */
[----:B------:R-:W-:-:S12]  /*3420*/  @P2 BRA `(.L_x_88) ;  /* 0x00000000000c2947 */ /* 0x000fd80003800000 */
[----:B------:R-:W5:Y:S02]  /*3430*/  LDG.E.U8 R66, desc[UR36][R8.64+0x30] ;  /* 0x0000302408427981 */ /* 0x000f64000c1e1100 */
[----:B-----5:R-:W-:-:S05]  /*3440*/  PRMT R0, R66, 0x8880, RZ ;  /* 0x0000888042007816 */ /* 0x020fca00000000ff */
[----:B------:R-:W-:-:S07]  /*3450*/  IMAD R13, R0, R57, RZ ;  /* 0x00000039000d7224 */ /* 0x000fce00078e02ff */
.L_x_88:
[----:B------:R-:W-:Y:S05]  /*3460*/  BSYNC B1 ;  /* 0x0000000000017941 */ /* 0x000fea0003800000 */
.L_x_87:
[----:B---3--:R-:W-:Y:S01]  /*3470*/  @!P2 IMAD R11, R50, R56, R13 ;  /* 0x00000038320ba224 */ /* 0x008fe200078e020d */
[----:B------:R-:W-:Y:S04]  /*3480*/  BSSY B1, `(.L_x_89) ;  /* 0x0000006000017945 */ /* 0x000fe80003800000 */
[----:B------:R3:W-:Y:S01]  /*3490*/  @!P2 STG.E.U8 desc[UR36][R4.64+0x30], R11 ;  /* 0x0000300b0400a986 */ /* 0x0007e2000c101124 */
[----:B------:R-:W-:Y:S05]  /*34a0*/  @P0 BRA `(.L_x_90) ;  /* 0x00000000000c0947 */ /* 0x000fea0003800000 */
[----:B------:R-:W5:Y:S02]  /*34b0*/  LDG.E.U8 R66, desc[UR36][R8.64+0x31] ;  /* 0x0000312408427981 */ /* 0x000f64000c1e1100 */
[----:B-----5:R-:W-:-:S05]  /*34c0*/  PRMT R0, R66, 0x8880, RZ ;  /* 0x0000888042007816 */ /* 0x020fca00000000ff */
[----:B------:R-:W-:-:S07]  /*34d0*/  IMAD R13, R0, R57, RZ ;  /* 0x00000039000d7224 */ /* 0x000fce00078e02ff */
.L_x_90:
[----:B------:R-:W-:Y:S05]  /*34e0*/  BSYNC B1 ;  /* 0x0000000000017941 */ /* 0x000fea0003800000 */
.L_x_89:
[----:B------:R-:W-:Y:S01]  /*34f0*/  @!P0 IMAD R51, R51, R56, R13 ;  /* 0x0000003833338224 */ /* 0x000fe200078e020d */
[----:B------:R-:W-:Y:S04]  /*3500*/  BSSY B1, `(.L_x_91) ;  /* 0x0000006000017945 */ /* 0x000fe80003800000 */
[----:B------:R0:W-:Y:S01]  /*3510*/  @!P0 STG.E.U8 desc[UR36][R4.64+0x31], R51 ;  /* 0x0000313304008986 */ /* 0x0001e2000c101124 */
[----:B------:R-:W-:Y:S05]  /*3520*/  @P5 BRA `(.L_x_92) ;  /* 0x00000000000c5947 */ /* 0x000fea0003800000 */
[----:B------:R-:W5:Y:S02]  /*3530*/  LDG.E.U8 R66, desc[UR36][R2.64+0x38] ;  /* 0x0000382402427981 */ /* 0x000f64000c1e1100 */
[----:B-----5:R-:W-:-:S05]  /*3540*/  PRMT R0, R66, 0x8880, RZ ;  /* 0x0000888042007816 */ /* 0x020fca00000000ff */
[----:B------:R-:W-:-:S07]  /*3550*/  IMAD R13, R0, R57, RZ ;  /* 0x00000039000d7224 */ /* 0x000fce00078e02ff */
.L_x_92:
[----:B------:R-:W-:Y:S05]  /*3560*/  BSYNC B1 ;  /* 0x0000000000017941 */ /* 0x000fea0003800000 */
.L_x_91:
[----:B---3--:R-:W-:Y:S01]  /*3570*/  @!P5 IMAD R11, R52, R56, R13 ;  /* 0x00000038340bd224 */ /* 0x008fe200078e020d */
[----:B------:R-:W-:Y:S04]  /*3580*/  BSSY B1, `(.L_x_93) ;  /* 0x0000006000017945 */ /* 0x000fe80003800000 */
[----:B------:R3:W-:Y:S01]  /*3590*/  @!P5 STG.E.U8 desc[UR36][R6.64+0x38], R11 ;  /* 0x0000380b0600d986 */ /* 0x0007e2000c101124 */
[----:B------:R-:W-:Y:S05]  /*35a0*/  @P4 BRA `(.L_x_94) ;  /* 0x00000000000c4947 */ /* 0x000fea0003800000 */
[----:B------:R-:W5:Y:S02]  /*35b0*/  LDG.E.U8 R66, desc[UR36][R2.64+0x39] ;  /* 0x0000392402427981 */ /* 0x000f64000c1e1100 */
[----:B-----5:R-:W-:-:S05]  /*35c0*/  PRMT R0, R66, 0x8880, RZ ;  /* 0x0000888042007816 */ /* 0x020fca00000000ff */
[----:B------:R-:W-:-:S07]  /*35d0*/  IMAD R13, R0, R57, RZ ;  /* 0x00000039000d7224 */ /* 0x000fce00078e02ff */
.L_x_94:
[----:B------:R-:W-:Y:S05]  /*35e0*/  BSYNC B1 ;  /* 0x0000000000017941 */ /* 0x000fea0003800000 */
.L_x_93:
[----:B------:R-:W-:Y:S01]  /*35f0*/  @!P4 IMAD R53, R53, R56, R13 ;  /* 0x000000383535c224 */ /* 0x000fe200078e020d */
[----:B------:R-:W-:Y:S04]  /*3600*/  BSSY B1, `(.L_x_95) ;  /* 0x0000006000017945 */ /* 0x000fe80003800000 */
[----:B------:R0:W-:Y:S01]  /*3610*/  @!P4 STG.E.U8 desc[UR36][R6.64+0x39], R53 ;  /* 0x000039350600c986 */ /* 0x0001e2000c101124 */
[----:B------:R-:W-:Y:S05]  /*3620*/  @P3 BRA `(.L_x_96) ;  /* 0x00000000000c3947 */ /* 0x000fea0003800000 */
[----:B------:R-:W5:Y:S02]  /*3630*/  LDG.E.U8 R66, desc[UR36][R8.64+0x38] ;  /* 0x0000382408427981 */ /* 0x000f64000c1e1100 */
[----:B-----5:R-:W-:-:S05]  /*3640*/  PRMT R0, R66, 0x8880, RZ ;  /* 0x0000888042007816 */ /* 0x020fca00000000ff */
[----:B------:R-:W-:-:S07]  /*3650*/  IMAD R13, R0, R57, RZ ;  /* 0x00000039000d7224 */ /* 0x000fce00078e02ff */
.L_x_96:
[----:B------:R-:W-:Y:S05]  /*3660*/  BSYNC B1 ;  /* 0x0000000000017941 */ /* 0x000fea0003800000 */
.L_x_95:
[----:B0-----:R-:W-:Y:S01]  /*3670*/  @!P3 IMAD R3, R54, R56, R13 ;  /* 0x000000383603b224 */ /* 0x001fe200078e020d */
[----:B------:R-:W-:Y:S01]  /*3680*/  ISETP.LT.OR P1, PT, R70, 0x9, !P1 ;  /* 0x000000094600780c */ /* 0x000fe20004f21670 */
[----:B------:R-:W-:Y:S03]  /*3690*/  BSSY B1, `(.L_x_97) ;  /* 0x0000006000017945 */ /* 0x000fe60003800000 */
[----:B------:R0:W-:Y:S09]  /*36a0*/  @!P3 STG.E.U8 desc[UR36][R4.64+0x38], R3 ;  /* 0x000038030400b986 */ /* 0x0001f2000c101124 */
[----:B------:R-:W-:Y:S05]  /*36b0*/  @P1 BRA `(.L_x_98) ;  /* 0x00000000000c1947 */ /* 0x000fea0003800000 */
[----:B------:R-:W5:Y:S02]  /*36c0*/  LDG.E.U8 R66, desc[UR36][R8.64+0x39] ;  /* 0x0000392408427981 */ /* 0x000f64000c1e1100 */
[----:B-----5:R-:W-:-:S05]  /*36d0*/  PRMT R0, R66, 0x8880, RZ ;  /* 0x0000888042007816 */ /* 0x020fca00000000ff */
[----:B------:R-:W-:-:S07]  /*36e0*/  IMAD R13, R0, R57, RZ ;  /* 0x00000039000d7224 */ /* 0x000fce00078e02ff */
.L_x_98:
[----:B------:R-:W-:Y:S05]  /*36f0*/  BSYNC B1 ;  /* 0x0000000000017941 */ /* 0x000fea0003800000 */
.L_x_97:
[----:B------:R-:W-:Y:S01]  /*3700*/  IMAD R13, R55, R56, R13 ;  /* 0x00000038370d7224 */ /* 0x000fe200078e020d */
[----:B------:R-:W-:Y:S06]  /*3710*/  @P1 BRA `(.L_x_99) ;  /* 0x0000000400c81947 */ /* 0x000fec0003800000 */
[----:B------:R0:W-:Y:S01]  /*3720*/  STG.E.U8 desc[UR36][R4.64+0x39], R13 ;  /* 0x0000390d04007986 */ /* 0x0001e2000c101124 */
[----:B------:R-:W-:Y:S05]  /*3730*/  BRA `(.L_x_99) ;  /* 0x0000000400c07947 */ /* 0x000fea0003800000 */
.L_x_34:
[C---:B------:R-:W-:Y:S02]  /*3740*/  ISETP.GE.AND P1, PT, R71.reuse, 0x1, PT ;  /* 0x000000014700780c */ /* 0x040fe40003f26270 */
[----:B------:R-:W-:Y:S02]  /*3750*/  ISETP.GE.AND P0, PT, R71, 0x2, PT ;  /* 0x000000024700780c */ /* 0x000fe40003f06270 */
[C---:B------:R-:W-:Y:S02]  /*3760*/  ISETP.LT.OR P4, PT, R70.reuse, 0x1, !P1 ;  /* 0x000000014600780c */ /* 0x040fe40004f81670 */
[C---:B------:R-:W-:Y:S02]  /*3770*/  ISETP.LT.OR P5, PT, R70.reuse, 0x1, !P0 ;  /* 0x000000014600780c */ /* 0x040fe400047a1670 */
[C---:B------:R-:W-:Y:S02]  /*3780*/  ISETP.LT.OR P1, PT, R70.reuse, 0x9, !P1 ;  /* 0x000000094600780c */ /* 0x040fe40004f21670 */
[----:B------:R-:W-:-:S02]  /*3790*/  ISETP.LT.OR P0, PT, R70, 0x9, !P0 ;  /* 0x000000094600780c */ /* 0x000fc40004701670 */
[C---:B------:R-:W-:Y:S02]  /*37a0*/  ISETP.GE.AND P3, PT, R71.reuse, 0x9, PT ;  /* 0x000000094700780c */ /* 0x040fe40003f66270 */
[----:B------:R-:W-:-:S03]  /*37b0*/  ISETP.GE.AND P2, PT, R71, 0xa, PT ;  /* 0x0000000a4700780c */ /* 0x000fc60003f46270 */
[-C--:B------:R-:W-:Y:S02]  /*37c0*/  @!P4 IMAD R3, R24, R56.reuse, RZ ;  /* 0x000000381803c224 */ /* 0x080fe400078e02ff */
[-C--:B------:R-:W-:Y:S02]  /*37d0*/  @!P5 IMAD R25, R25, R56.reuse, RZ ;  /* 0x000000381919d224 */ /* 0x080fe400078e02ff */
[-C--:B------:R-:W-:Y:S01]  /*37e0*/  @!P1 IMAD R9, R26, R56.reuse, RZ ;  /* 0x000000381a099224 */ /* 0x080fe200078e02ff */
[----:B------:R0:W-:Y:S01]  /*37f0*/  @!P4 STG.E.U8 desc[UR36][R6.64], R3 ;  /* 0x000000030600c986 */ /* 0x0001e2000c101124 */
[C---:B------:R-:W-:Y:S01]  /*3800*/  ISETP.LT.OR P4, PT, R70.reuse, 0x1, !P3 ;  /* 0x000000014600780c */ /* 0x040fe20005f81670 */
[----:B------:R-:W-:Y:S02]  /*3810*/  @!P0 IMAD R27, R27, R56, RZ ;  /* 0x000000381b1b8224 */ /* 0x000fe400078e02ff */
[----:B------:R-:W-:Y:S01]  /*3820*/  @!P5 STG.E.U8 desc[UR36][R6.64+0x1], R25 ;  /* 0x000001190600d986 */ /* 0x000fe2000c101124 */
[----:B------:R-:W-:-:S02]  /*3830*/  ISETP.LT.OR P5, PT, R70, 0x1, !P2 ;  /* 0x000000014600780c */ /* 0x000fc400057a1670 */
[C---:B------:R-:W-:Y:S01]  /*3840*/  ISETP.LT.OR P2, PT, R70.reuse, 0x9, !P2 ;  /* 0x000000094600780c */ /* 0x040fe20005741670 */
[----:B------:R1:W-:Y:S01]  /*3850*/  @!P1 STG.E.U8 desc[UR36][R4.64], R9 ;  /* 0x0000000904009986 */ /* 0x0003e2000c101124 */
[----:B------:R-:W-:Y:S02]  /*3860*/  ISETP.LT.OR P1, PT, R70, 0x9, !P3 ;  /* 0x000000094600780c */ /* 0x000fe40005f21670 */
[C---:B------:R-:W-:Y:S01]  /*3870*/  ISETP.GE.AND P3, PT, R71.reuse, 0x11, PT ;  /* 0x000000114700780c */ /* 0x040fe20003f66270 */
[----:B------:R-:W-:Y:S01]  /*3880*/  @!P0 STG.E.U8 desc[UR36][R4.64+0x1], R27 ;  /* 0x0000011b04008986 */ /* 0x000fe2000c101124 */
[----:B------:R-:W-:Y:S01]  /*3890*/  ISETP.GE.AND P0, PT, R71, 0x12, PT ;  /* 0x000000124700780c */ /* 0x000fe20003f06270 */
[----:B------:R-:W-:-:S04]  /*38a0*/  @!P4 IMAD R11, R28, R56, RZ ;  /* 0x000000381c0bc224 */ /* 0x000fc800078e02ff */
[-C--:B------:R-:W-:Y:S01]  /*38b0*/  @!P5 IMAD R29, R29, R56.reuse, RZ ;  /* 0x000000381d1dd224 */ /* 0x080fe200078e02ff */
[----:B------:R-:W-:Y:S01]  /*38c0*/  @!P4 STG.E.U8 desc[UR36][R6.64+0x8], R11 ;  /* 0x0000080b0600c986 */ /* 0x000fe2000c101124 */
[C---:B------:R-:W-:Y:S01]  /*38d0*/  ISETP.LT.OR P4, PT, R70.reuse, 0x1, !P3 ;  /* 0x000000014600780c */ /* 0x040fe20005f81670 */
[-C--:B------:R-:W-:Y:S02]  /*38e0*/  @!P2 IMAD R31, R31, R56.reuse, RZ ;  /* 0x000000381f1fa224 */ /* 0x080fe400078e02ff */
[----:B------:R-:W-:Y:S01]  /*38f0*/  @!P5 STG.E.U8 desc[UR36][R6.64+0x9], R29 ;  /* 0x0000091d0600d986 */ /* 0x000fe2000c101124 */
[----:B------:R-:W-:Y:S01]  /*3900*/  ISETP.LT.OR P5, PT, R70, 0x1, !P0 ;  /* 0x000000014600780c */ /* 0x000fe200047a1670 */
[----:B0-----:R-:W-:Y:S01]  /*3910*/  @!P1 IMAD R3, R30, R56, RZ ;  /* 0x000000381e039224 */ /* 0x001fe200078e02ff */
[----:B------:R-:W-:Y:S01]  /*3920*/  ISETP.LT.OR P0, PT, R70, 0x9, !P0 ;  /* 0x000000094600780c */ /* 0x000fe20004701670 */
[----:B------:R-:W-:Y:S01]  /*3930*/  @!P2 STG.E.U8 desc[UR36][R4.64+0x9], R31 ;  /* 0x0000091f0400a986 */ /* 0x000fe2000c101124 */
[----:B------:R-:W-:-:S03]  /*3940*/  ISETP.GE.AND P2, PT, R71, 0x19, PT ;  /* 0x000000194700780c */ /* 0x000fc60003f46270 */
[----:B------:R0:W-:Y:S01]  /*3950*/  @!P1 STG.E.U8 desc[UR36][R4.64+0x8], R3 ;  /* 0x0000080304009986 */ /* 0x0001e2000c101124 */
[----:B------:R-:W-:Y:S01]  /*3960*/  ISETP.LT.OR P1, PT, R70, 0x9, !P3 ;  /* 0x000000094600780c */ /* 0x000fe20005f21670 */
[----:B-1----:R-:W-:Y:S01]  /*3970*/  @!P4 IMAD R9, R32, R56, RZ ;  /* 0x000000382009c224 */ /* 0x002fe200078e02ff */
[----:B------:R-:W-:-:S03]  /*3980*/  ISETP.GE.AND P3, PT, R71, 0x1a, PT ;  /* 0x0000001a4700780c */ /* 0x000fc60003f66270 */
[-C--:B------:R-:W-:Y:S01]  /*3990*/  @!P5 IMAD R33, R33, R56.reuse, RZ ;  /* 0x000000382121d224 */ /* 0x080fe200078e02ff */
[----:B------:R-:W-:Y:S01]  /*39a0*/  @!P4 STG.E.U8 desc[UR36][R6.64+0x10], R9 ;  /* 0x000010090600c986 */ /* 0x000fe2000c101124 */
[C---:B------:R-:W-:Y:S01]  /*39b0*/  ISETP.LT.OR P4, PT, R70.reuse, 0x1, !P3 ;  /* 0x000000014600780c */ /* 0x040fe20005f81670 */
[-C--:B------:R-:W-:Y:S01]  /*39c0*/  @!P0 IMAD R35, R35, R56.reuse, RZ ;  /* 0x0000003823238224 */ /* 0x080fe200078e02ff */
[C---:B------:R-:W-:Y:S01]  /*39d0*/  ISETP.LT.OR P3, PT, R70.reuse, 0x9, !P3 ;  /* 0x000000094600780c */ /* 0x040fe20005f61670 */
[----:B------:R-:W-:Y:S01]  /*39e0*/  @!P5 STG.E.U8 desc[UR36][R6.64+0x11], R33 ;  /* 0x000011210600d986 */ /* 0x000fe2000c101124 */
[----:B------:R-:W-:Y:S02]  /*39f0*/  ISETP.LT.OR P5, PT, R70, 0x1, !P2 ;  /* 0x000000014600780c */ /* 0x000fe400057a1670 */
[----:B0-----:R-:W-:Y:S01]  /*3a00*/  @!P1 IMAD R3, R34, R56, RZ ;  /* 0x0000003822039224 */ /* 0x001fe200078e02ff */
[----:B------:R-:W-:Y:S01]  /*3a10*/  @!P0 STG.E.U8 desc[UR36][R4.64+0x11], R35 ;  /* 0x0000112304008986 */ /* 0x000fe2000c101124 */
[----:B------:R-:W-:-:S02]  /*3a20*/  ISETP.LT.OR P2, PT, R70, 0x9, !P2 ;  /* 0x000000094600780c */ /* 0x000fc40005741670 */
[C---:B------:R-:W-:Y:S01]  /*3a30*/  ISETP.GE.AND P0, PT, R71.reuse, 0x21, PT ;  /* 0x000000214700780c */ /* 0x040fe20003f06270 */
[----:B------:R0:W-:Y:S01]  /*3a40*/  @!P1 STG.E.U8 desc[UR36][R4.64+0x10], R3 ;  /* 0x0000100304009986 */ /* 0x0001e2000c101124 */
[----:B------:R-:W-:Y:S01]  /*3a50*/  ISETP.GE.AND P1, PT, R71, 0x22, PT ;  /* 0x000000224700780c */ /* 0x000fe20003f26270 */
[-C--:B------:R-:W-:Y:S02]  /*3a60*/  @!P4 IMAD R37, R37, R56.reuse, RZ ;  /* 0x000000382525c224 */ /* 0x080fe400078e02ff */
[-C--:B------:R-:W-:Y:S02]  /*3a70*/  @!P3 IMAD R39, R39, R56.reuse, RZ ;  /* 0x000000382727b224 */ /* 0x080fe400078e02ff */
[-C--:B------:R-:W-:Y:S01]  /*3a80*/  @!P5 IMAD R11, R36, R56.reuse, RZ ;  /* 0x00000038240bd224 */ /* 0x080fe200078e02ff */
[----:B------:R-:W-:Y:S01]  /*3a90*/  @!P4 STG.E.U8 desc[UR36][R6.64+0x19], R37 ;  /* 0x000019250600c986 */ /* 0x000fe2000c101124 */
[C---:B------:R-:W-:Y:S02]  /*3aa0*/  ISETP.LT.OR P4, PT, R70.reuse, 0x1, !P0 ;  /* 0x000000014600780c */ /* 0x040fe40004781670 */
[C---:B------:R-:W-:Y:S01]  /*3ab0*/  ISETP.LT.OR P0, PT, R70.reuse, 0x9, !P0 ;  /* 0x000000094600780c */ /* 0x040fe20004701670 */
[----:B------:R-:W-:Y:S01]  /*3ac0*/  @!P5 STG.E.U8 desc[UR36][R6.64+0x18], R11 ;  /* 0x0000180b0600d986 */ /* 0x000fe2000c101124 */
[----:B------:R-:W-:Y:S01]  /*3ad0*/  ISETP.LT.OR P5, PT, R70, 0x1, !P1 ;  /* 0x000000014600780c */ /* 0x000fe20004fa1670 */
[----:B0-----:R-:W-:Y:S01]  /*3ae0*/  @!P2 IMAD R3, R38, R56, RZ ;  /* 0x000000382603a224 */ /* 0x001fe200078e02ff */
[----:B------:R-:W-:Y:S01]  /*3af0*/  ISETP.LT.OR P1, PT, R70, 0x9, !P1 ;  /* 0x000000094600780c */ /* 0x000fe20004f21670 */
[----:B------:R-:W-:Y:S01]  /*3b00*/  @!P3 STG.E.U8 desc[UR36][R4.64+0x19], R39 ;  /* 0x000019270400b986 */ /* 0x000fe2000c101124 */
[----:B------:R-:W-:-:S03]  /*3b10*/  ISETP.GE.AND P3, PT, R71, 0x29, PT ;  /* 0x000000294700780c */ /* 0x000fc60003f66270 */
[----:B------:R0:W-:Y:S01]  /*3b20*/  @!P2 STG.E.U8 desc[UR36][R4.64+0x18], R3 ;  /* 0x000018030400a986 */ /* 0x0001e2000c101124 */
[----:B------:R-:W-:Y:S01]  /*3b30*/  ISETP.GE.AND P2, PT, R71, 0x2a, PT ;  /* 0x0000002a4700780c */ /* 0x000fe20003f46270 */
[----:B------:R-:W-:-:S04]  /*3b40*/  @!P4 IMAD R9, R40, R56, RZ ;  /* 0x000000382809c224 */ /* 0x000fc800078e02ff */
[-C--:B------:R-:W-:Y:S01]  /*3b50*/  @!P5 IMAD R41, R41, R56.reuse, RZ ;  /* 0x000000382929d224 */ /* 0x080fe200078e02ff */
[----:B------:R-:W-:Y:S01]  /*3b60*/  @!P4 STG.E.U8 desc[UR36][R6.64+0x20], R9 ;  /* 0x000020090600c986 */ /* 0x000fe2000c101124 */
[C---:B------:R-:W-:Y:S01]  /*3b70*/  ISETP.LT.OR P4, PT, R70.reuse, 0x1, !P3 ;  /* 0x000000014600780c */ /* 0x040fe20005f81670 */
[-C--:B------:R-:W-:Y:S01]  /*3b80*/  @!P1 IMAD R43, R43, R56.reuse, RZ ;  /* 0x000000382b2b9224 */ /* 0x080fe200078e02ff */
        /* <DEDUP_REMOVED lines=25> */
[----:B------:R1:W-:Y:S01]  /*3d20*/  @!P4 STG.E.U8 desc[UR36][R6.64+0x30], R9 ;  /* 0x000030090600c986 */ /* 0x0003e2000c101124 */
[C---:B------:R-:W-:Y:S01]  /*3d30*/  ISETP.LT.OR P4, PT, R70.reuse, 0x1, !P2 ;  /* 0x000000014600780c */ /* 0x040fe20005781670 */
[-C--:B------:R-:W-:Y:S01]  /*3d40*/  @!P0 IMAD R51, R51, R56.reuse, RZ ;  /* 0x0000003833338224 */ /* 0x080fe200078e02ff */
[C---:B------:R-:W-:Y:S01]  /*3d50*/  ISETP.LT.OR P2, PT, R70.reuse, 0x9, !P2 ;  /* 0x000000094600780c */ /* 0x040fe20005741670 */
[----:B------:R2:W-:Y:S01]  /*3d60*/  @!P5 STG.E.U8 desc[UR36][R6.64+0x31], R49 ;  /* 0x000031310600d986 */ /* 0x0005e2000c101124 */
[----:B------:R-:W-:Y:S01]  /*3d70*/  ISETP.LT.OR P5, PT, R70, 0x1, !P3 ;  /* 0x000000014600780c */ /* 0x000fe20005fa1670 */
[-C--:B0-----:R-:W-:Y:S01]  /*3d80*/  @!P1 IMAD R3, R50, R56.reuse, RZ ;  /* 0x0000003832039224 */ /* 0x081fe200078e02ff */
[----:B------:R-:W-:Y:S01]  /*3d90*/  ISETP.LT.OR P3, PT, R70, 0x9, !P3 ;  /* 0x000000094600780c */ /* 0x000fe20005f61670 */
[----:B------:R2:W-:Y:S04]  /*3da0*/  @!P0 STG.E.U8 desc[UR36][R4.64+0x31], R51 ;  /* 0x0000313304008986 */ /* 0x0005e8000c101124 */
[----:B------:R2:W-:Y:S02]  /*3db0*/  @!P1 STG.E.U8 desc[UR36][R4.64+0x30], R3 ;  /* 0x0000300304009986 */ /* 0x0005e4000c101124 */
[----:B------:R-:W-:-:S02]  /*3dc0*/  @!P4 IMAD R11, R52, R56, RZ ;  /* 0x00000038340bc224 */ /* 0x000fc400078e02ff */
[-C--:B-1----:R-:W-:Y:S02]  /*3dd0*/  @!P2 IMAD R9, R54, R56.reuse, RZ ;  /* 0x000000383609a224 */ /* 0x082fe400078e02ff */
[-C--:B------:R-:W-:Y:S01]  /*3de0*/  @!P5 IMAD R53, R53, R56.reuse, RZ ;  /* 0x000000383535d224 */ /* 0x080fe200078e02ff */
[----:B------:R2:W-:Y:S01]  /*3df0*/  @!P4 STG.E.U8 desc[UR36][R6.64+0x38], R11 ;  /* 0x0000380b0600c986 */ /* 0x0005e2000c101124 */
[----:B------:R-:W-:-:S03]  /*3e00*/  @!P3 IMAD R55, R55, R56, RZ ;  /* 0x000000383737b224 */ /* 0x000fc600078e02ff */
[----:B------:R2:W-:Y:S04]  /*3e10*/  @!P5 STG.E.U8 desc[UR36][R6.64+0x39], R53 ;  /* 0x000039350600d986 */ /* 0x0005e8000c101124 */
[----:B------:R2:W-:Y:S04]  /*3e20*/  @!P2 STG.E.U8 desc[UR36][R4.64+0x38], R9 ;  /* 0x000038090400a986 */ /* 0x0005e8000c101124 */
[----:B------:R2:W-:Y:S02]  /*3e30*/  @!P3 STG.E.U8 desc[UR36][R4.64+0x39], R55 ;  /* 0x000039370400b986 */ /* 0x0005e4000c101124 */
.L_x_99:
[----:B------:R-:W-:Y:S05]  /*3e40*/  BSYNC B0 ;  /* 0x0000000000007941 */ /* 0x000fea0003800000 */
.L_x_33:
[----:B0-2---:R-:W2:Y:S01]  /*3e50*/  LDL.64 R2, [R1] ;  /* 0x0000000001027983 */ /* 0x005ea20000100a00 */
[----:B------:R-:W-:Y:S01]  /*3e60*/  ULDC.64 UR4, c[0x0][0x650] ;  /* 0x0001940000047ab9 */ /* 0x000fe20000000a00 */
[----:B------:R0:W-:Y:S01]  /*3e70*/  SYNCS.ARRIVE.TRANS64.A1T0 RZ, [R64+UR47], RZ ;  /* 0x000000ff40ff79a7 */ /* 0x0001e2000810002f */
[----:B------:R-:W-:Y:S01]  /*3e80*/  PRMT R0, RZ, 0x7610, R0 ;  /* 0x00007610ff007816 */ /* 0x000fe20000000000 */
[----:B------:R-:W-:Y:S02]  /*3e90*/  IMAD.MOV.U32 R19, RZ, RZ, -0x1 ;  /* 0xffffffffff137424 */ /* 0x000fe400078e00ff */
[----:B------:R-:W-:Y:S01]  /*3ea0*/  IMAD.MOV.U32 R22, RZ, RZ, -0x1 ;  /* 0xffffffffff167424 */ /* 0x000fe200078e00ff */
[----:B--2---:R-:W-:-:S04]  /*3eb0*/  LEA R18, P0, R2, R18, 0x1 ;  /* 0x0000001202127211 */ /* 0x004fc800078008ff */
[----:B------:R-:W-:Y:S01]  /*3ec0*/  LEA.HI.X R17, R2, R17, R23, 0x1, P0 ;  /* 0x0000001102117211 */ /* 0x000fe200000f0c17 */
[----:B------:R-:W-:Y:S01]  /*3ed0*/  IMAD.MOV.U32 R2, RZ, RZ, -0x1 ;  /* 0xffffffffff027424 */ /* 0x000fe200078e00ff */
[----:B------:R-:W-:-:S04]  /*3ee0*/  ISETP.GE.U32.AND P0, PT, R18, UR4, PT ;  /* 0x0000000412007c0c */ /* 0x000fc8000bf06070 */
[----:B------:R-:W-:-:S13]  /*3ef0*/  ISETP.GE.U32.AND.EX P0, PT, R17, UR5, PT, P0 ;  /* 0x0000000511007c0c */ /* 0x000fda000bf06100 */
[----:B0-----:R-:W-:Y:S05]  /*3f00*/  @P0 BRA `(.L_x_100) ;  /* 0x0000000400700947 */ /* 0x001fea0003800000 */
[----:B------:R-:W0:Y:S01]  /*3f10*/  S2R R10, SR_CTAID.X ;  /* 0x00000000000a7919 */ /* 0x000e220000002500 */
[----:B------:R-:W2:Y:S01]  /*3f20*/  LDC.64 R8, c[0x0][0x628] ;  /* 0x00018a00ff087b82 */ /* 0x000ea20000000a00 */
[----:B------:R-:W-:Y:S01]  /*3f30*/  ULDC UR4, c[0x0][0x150] ;  /* 0x0000540000047ab9 */ /* 0x000fe20000000800 */
[----:B-1-3--:R-:W-:Y:S01]  /*3f40*/  IMAD.MOV.U32 R6, RZ, RZ, R18 ;  /* 0x000000ffff067224 */ /* 0x00afe200078e0012 */
[----:B------:R-:W1:Y:S01]  /*3f50*/  S2R R20, SR_CTAID.Y ;  /* 0x0000000000147919 */ /* 0x000e620000002600 */
[----:B------:R-:W-:-:S04]  /*3f60*/  IMAD.MOV.U32 R7, RZ, RZ, R17 ;  /* 0x000000ffff077224 */ /* 0x000fc800078e0011 */
[----:B------:R-:W3:Y:S08]  /*3f70*/  LDC R15, c[0x0][0x144] ;  /* 0x00005100ff0f7b82 */ /* 0x000ef00000000800 */
[----:B------:R-:W1:Y:S08]  /*3f80*/  LDC R0, c[0x0][0x630] ;  /* 0x00018c00ff007b82 */ /* 0x000e700000000800 */
[----:B------:R-:W1:Y:S01]  /*3f90*/  LDC.64 R12, c[0x0][0x620] ;  /* 0x00018800ff0c7b82 */ /* 0x000e620000000a00 */
[----:B--2---:R-:W-:-:S04]  /*3fa0*/  ISETP.NE.U32.AND P0, PT, R8, RZ, PT ;  /* 0x000000ff0800720c */ /* 0x004fc80003f05070 */
[----:B------:R-:W-:Y:S02]  /*3fb0*/  ISETP.NE.AND.EX P0, PT, R9, RZ, PT, P0 ;  /* 0x000000ff0900720c */ /* 0x000fe40003f05300 */
[----:B0-----:R-:W-:-:S05]  /*3fc0*/  I2FP.F32.U32 R2, R10 ;  /* 0x0000000a00027245 */ /* 0x001fca0000201000 */
[----:B------:R-:W-:-:S04]  /*3fd0*/  FMUL R2, R2, UR4 ;  /* 0x0000000402027c20 */ /* 0x000fc80008400000 */
[----:B------:R0:W2:Y:S02]  /*3fe0*/  F2I.U32.TRUNC.NTZ R14, R2 ;  /* 0x00000002000e7305 */ /* 0x0000a4000020f000 */
[----:B---3--:R-:W-:Y:S05]  /*3ff0*/  @!P0 BRA `(.L_x_101) ;  /* 0x0000000000288947 */ /* 0x008fea0003800000 */
[----:B------:R-:W3:Y:S02]  /*4000*/  LDC R3, c[0x0][0x634] ;  /* 0x00018d00ff037b82 */ /* 0x000ee40000000800 */
[----:B---3--:R-:W-:-:S05]  /*4010*/  IADD3 R7, P0, R18, R3, RZ ;  /* 0x0000000312077210 */ /* 0x008fca0007f1e0ff */
[----:B------:R-:W-:-:S04]  /*4020*/  IMAD.X R11, RZ, RZ, R17, P0 ;  /* 0x000000ffff0b7224 */ /* 0x000fc800000e0611 */
[----:B0-----:R-:W-:-:S04]  /*4030*/  IMAD.WIDE.U32 R2, R11, R8, RZ ;  /* 0x000000080b027225 */ /* 0x001fc800078e00ff */
[----:B----4-:R-:W-:-:S04]  /*4040*/  IMAD.WIDE.U32 R4, P0, R7, R9, R2 ;  /* 0x0000000907047225 */ /* 0x010fc80007800002 */
[----:B------:R-:W-:-:S04]  /*4050*/  IMAD.WIDE.U32 R2, R7, R8, RZ ;  /* 0x0000000807027225 */ /* 0x000fc800078e00ff */
[----:B------:R-:W-:Y:S01]  /*4060*/  IMAD.X R7, RZ, RZ, RZ, P0 ;  /* 0x000000ffff077224 */ /* 0x000fe200000e06ff */
[----:B------:R-:W-:Y:S01]  /*4070*/  IADD3 RZ, P0, R3, R4, RZ ;  /* 0x0000000403ff7210 */ /* 0x000fe20007f1e0ff */
[----:B------:R-:W-:-:S04]  /*4080*/  IMAD.MOV.U32 R6, RZ, RZ, R5 ;  /* 0x000000ffff067224 */ /* 0x000fc800078e0005 */
[----:B------:R-:W-:-:S08]  /*4090*/  IMAD.WIDE.U32.X R6, R11, R9, R6, P0 ;  /* 0x000000090b067225 */ /* 0x000fd000000e0406 */
.L_x_101:
[----:B----4-:R-:W3:Y:S01]  /*40a0*/  LDC.64 R26, c[0x0][0x640] ;  /* 0x00019000ff1a7b82 */ /* 0x010ee20000000a00 */
[-C--:B-1----:R-:W-:Y:S01]  /*40b0*/  SHF.R.U64 R11, R6, R0.reuse, R7 ;  /* 0x00000000060b7219 */ /* 0x082fe20000001207 */
[----:B------:R-:W-:Y:S01]  /*40c0*/  IMAD.MOV.U32 R19, RZ, RZ, R17 ;  /* 0x000000ffff137224 */ /* 0x000fe200078e0011 */
[----:B------:R-:W-:Y:S01]  /*40d0*/  SHF.R.U32.HI R0, RZ, R0, R7 ;  /* 0x00000000ff007219 */ /* 0x000fe20000011607 */
[----:B--2---:R-:W-:Y:S01]  /*40e0*/  IMAD.MOV R14, RZ, RZ, -R14 ;  /* 0x000000ffff0e7224 */ /* 0x004fe200078e0a0e */
[----:B------:R-:W-:Y:S01]  /*40f0*/  IADD3 R5, P0, RZ, -R11, RZ ;  /* 0x8000000bff057210 */ /* 0x000fe20007f1e0ff */
[----:B------:R-:W-:Y:S01]  /*4100*/  ULDC UR4, c[0x0][0x154] ;  /* 0x0000550000047ab9 */ /* 0x000fe20000000800 */
[----:B------:R-:W-:Y:S01]  /*4110*/  IMAD.MOV.U32 R7, RZ, RZ, 0x1 ;  /* 0x00000001ff077424 */ /* 0x000fe200078e00ff */
[----:B------:R-:W1:Y:S01]  /*4120*/  LDC R4, c[0x0][0x618] ;  /* 0x00018600ff047b82 */ /* 0x000e620000000800 */
[----:B------:R-:W-:Y:S02]  /*4130*/  IMAD R22, R15, R14, R10 ;  /* 0x0000000e0f167224 */ /* 0x000fe400078e020a */
[----:B------:R-:W-:-:S04]  /*4140*/  IMAD.X R3, RZ, RZ, ~R0, P0 ;  /* 0x000000ffff037224 */ /* 0x000fc800000e0e00 */
[-C--:B------:R-:W-:Y:S01]  /*4150*/  IMAD R0, R3, R12.reuse, RZ ;  /* 0x0000000c03007224 */ /* 0x080fe200078e02ff */
[----:B------:R-:W2:Y:S01]  /*4160*/  LDC R6, c[0x0][0x608] ;  /* 0x00018200ff067b82 */ /* 0x000ea20000000800 */
[----:B0-----:R-:W-:-:S04]  /*4170*/  IMAD.WIDE.U32 R2, R5, R12, R18 ;  /* 0x0000000c05027225 */ /* 0x001fc800078e0012 */
[----:B------:R-:W-:Y:S01]  /*4180*/  IMAD R5, R5, R13, R0 ;  /* 0x0000000d05057224 */ /* 0x000fe200078e0200 */
[----:B------:R-:W-:Y:S02]  /*4190*/  I2FP.F32.U32 R0, R20 ;  /* 0x0000001400007245 */ /* 0x000fe40000201000 */
[----:B------:R-:W0:Y:S01]  /*41a0*/  LDC R24, c[0x0][0x658] ;  /* 0x00019600ff187b82 */ /* 0x000e220000000800 */
[----:B------:R-:W-:Y:S01]  /*41b0*/  IMAD.IADD R3, R3, 0x1, R5 ;  /* 0x0000000103037824 */ /* 0x000fe200078e0205 */
[----:B---3--:R-:W-:Y:S01]  /*41c0*/  ISETP.NE.U32.AND P0, PT, R26, RZ, PT ;  /* 0x000000ff1a00720c */ /* 0x008fe20003f05070 */
[----:B------:R-:W-:Y:S01]  /*41d0*/  FMUL R0, R0, UR4 ;  /* 0x0000000400007c20 */ /* 0x000fe20008400000 */
[----:B------:R-:W-:Y:S02]  /*41e0*/  IMAD.MOV.U32 R5, RZ, RZ, -0x1 ;  /* 0xffffffffff057424 */ /* 0x000fe400078e00ff */
[----:B------:R-:W-:Y:S01]  /*41f0*/  ISETP.NE.AND.EX P0, PT, R27, RZ, PT, P0 ;  /* 0x000000ff1b00720c */ /* 0x000fe20003f05300 */
[----:B------:R3:W4:Y:S01]  /*4200*/  F2I.U32.TRUNC.NTZ R12, R0 ;  /* 0x00000000000c7305 */ /* 0x000722000020f000 */
[----:B------:R-:W3:Y:S01]  /*4210*/  LDC R15, c[0x0][0x148] ;  /* 0x00005200ff0f7b82 */ /* 0x000ee20000000800 */
[----:B-1----:R-:W-:-:S02]  /*4220*/  SHF.R.U64 R10, R2, R4, R3 ;  /* 0x00000004020a7219 */ /* 0x002fc40000001203 */
[----:B------:R-:W-:-:S05]  /*4230*/  SHF.R.U32.HI R3, RZ, R4, R3 ;  /* 0x00000004ff037219 */ /* 0x000fca0000011603 */
[----:B------:R-:W1:Y:S01]  /*4240*/  LDC R14, c[0x0][0x600] ;  /* 0x00018000ff0e7b82 */ /* 0x000e620000000800 */
[-CC-:B--2---:R-:W-:Y:S02]  /*4250*/  SHF.R.U64 R8, R10, R6.reuse, R3.reuse ;  /* 0x000000060a087219 */ /* 0x184fe40000001203 */
[----:B------:R-:W-:-:S05]  /*4260*/  SHF.R.U32.HI R3, RZ, R6, R3 ;  /* 0x00000006ff037219 */ /* 0x000fca0000011603 */
[----:B------:R-:W2:Y:S01]  /*4270*/  LDC R21, c[0x0][0x648] ;  /* 0x00019200ff157b82 */ /* 0x000ea20000000800 */
[-CC-:B0-----:R-:W-:Y:S02]  /*4280*/  SHF.R.U64 R13, R8, R24.reuse, R3.reuse ;  /* 0x00000018080d7219 */ /* 0x181fe40000001203 */
[-C--:B------:R-:W-:Y:S02]  /*4290*/  SHF.L.U32 R5, R5, R24.reuse, RZ ;  /* 0x0000001805057219 */ /* 0x080fe400000006ff */
[-C--:B------:R-:W-:Y:S01]  /*42a0*/  SHF.R.U32.HI R3, RZ, R24.reuse, R3 ;  /* 0x00000018ff037219 */ /* 0x080fe20000011603 */
[----:B------:R-:W-:Y:S01]  /*42b0*/  IMAD.MOV.U32 R2, RZ, RZ, R13 ;  /* 0x000000ffff027224 */ /* 0x000fe200078e000d */
[----:B------:R-:W-:Y:S01]  /*42c0*/  SHF.L.U32 R24, R7, R24, RZ ;  /* 0x0000001807187219 */ /* 0x000fe200000006ff */
[----:B------:R-:W0:Y:S01]  /*42d0*/  LDC R25, c[0x0][0x638] ;  /* 0x00018e00ff197b82 */ /* 0x000e220000000800 */
[----:B------:R-:W-:-:S07]  /*42e0*/  LOP3.LUT R19, RZ, R5, RZ, 0x33, !PT ;  /* 0x00000005ff137212 */ /* 0x000fce00078e33ff */
[----:B------:R-:W0:Y:S01]  /*42f0*/  LDC R28, c[0x0][0x610] ;  /* 0x00018400ff1c7b82 */ /* 0x000e220000000800 */
[----:B----4-:R-:W-:Y:S05]  /*4300*/  @!P0 BRA `(.L_x_102) ;  /* 0x0000000000288947 */ /* 0x010fea0003800000 */
[----:B---3--:R-:W3:Y:S02]  /*4310*/  LDC R0, c[0x0][0x64c] ;  /* 0x00019300ff007b82 */ /* 0x008ee40000000800 */
[----:B---3--:R-:W-:-:S05]  /*4320*/  IADD3 R7, P0, R13, R0, RZ ;  /* 0x000000000d077210 */ /* 0x008fca0007f1e0ff */
        /* <DEDUP_REMOVED lines=8> */
.L_x_102:
[----:B------:R-:W4:Y:S01]  /*43b0*/  LDC R4, c[0x0][0x65c] ;  /* 0x00019700ff047b82 */ /* 0x000f220000000800 */
[----:B--23--:R-:W-:Y:S01]  /*43c0*/  SHF.R.U64 R0, R2, R21, R3 ;  /* 0x0000001502007219 */ /* 0x00cfe20000001203 */
[----:B-1----:R-:W-:Y:S01]  /*43d0*/  VIADD R3, R14, 0xffffffff ;  /* 0xffffffff0e037836 */ /* 0x002fe20000000000 */
[----:B------:R-:W-:Y:S01]  /*43e0*/  LOP3.LUT R19, R8, R19, RZ, 0xc0, !PT ;  /* 0x0000001308137212 */ /* 0x000fe200078ec0ff */
[----:B------:R-:W-:Y:S02]  /*43f0*/  IMAD.MOV R12, RZ, RZ, -R12 ;  /* 0x000000ffff0c7224 */ /* 0x000fe400078e0a0c */
[----:B------:R-:W-:Y:S01]  /*4400*/  IMAD.MOV R2, RZ, RZ, -R0 ;  /* 0x000000ffff027224 */ /* 0x000fe200078e0a00 */
[----:B------:R-:W-:Y:S01]  /*4410*/  LOP3.LUT R3, R10, R3, RZ, 0xc0, !PT ;  /* 0x000000030a037212 */ /* 0x000fe200078ec0ff */
[----:B------:R-:W-:Y:S02]  /*4420*/  IMAD R19, R24, R0, R19 ;  /* 0x0000000018137224 */ /* 0x000fe400078e0213 */
[----:B0-----:R-:W-:-:S04]  /*4430*/  IMAD R0, R2, R25, R13 ;  /* 0x0000001902007224 */ /* 0x001fc800078e020d */
[----:B------:R-:W-:Y:S01]  /*4440*/  IMAD R2, R0, R14, R3 ;  /* 0x0000000e00027224 */ /* 0x000fe200078e0203 */
[----:B----4-:R-:W-:Y:S01]  /*4450*/  ISETP.NE.AND P0, PT, R4, 0x1, PT ;  /* 0x000000010400780c */ /* 0x010fe20003f05270 */
[----:B------:R-:W-:-:S05]  /*4460*/  IMAD.MOV.U32 R4, RZ, RZ, 0x1 ;  /* 0x00000001ff047424 */ /* 0x000fca00078e00ff */
[----:B------:R-:W-:-:S07]  /*4470*/  PRMT R0, R4, 0x7610, R0 ;  /* 0x0000761004007816 */ /* 0x000fce0000000000 */
[----:B------:R-:W-:-:S04]  /*4480*/  @P0 IMAD R22, R15, R12, R20 ;  /* 0x0000000c0f160224 */ /* 0x000fc800078e0214 */
[----:B------:R-:W-:-:S05]  /*4490*/  IMAD R19, R19, R28, R22 ;  /* 0x0000001c13137224 */ /* 0x000fca00078e0216 */
[----:B------:R-:W-:Y:S02]  /*44a0*/  SEL R22, R2, R19, !P0 ;  /* 0x0000001302167207 */ /* 0x000fe40004000000 */
[----:B------:R-:W-:Y:S01]  /*44b0*/  SEL R19, R19, R2, !P0 ;  /* 0x0000000213137207 */ /* 0x000fe20004000000 */
[----:B------:R-:W-:-:S07]  /*44c0*/  IMAD.MOV.U32 R2, RZ, RZ, R11 ;  /* 0x000000ffff027224 */ /* 0x000fce00078e000b */
.L_x_100:
[----:B------:R-:W-:Y:S02]  /*44d0*/  LOP3.LUT P0, RZ, R0, 0xff, RZ, 0xc0, !PT ;  /* 0x000000ff00ff7812 */ /* 0x000fe4000780c0ff */
[----:B------:R-:W-:-:S11]  /*44e0*/  LOP3.LUT R67, R67, 0x1, RZ, 0x3c, !PT ;  /* 0x0000000143437812 */ /* 0x000fd600078e3cff */
[----:B------:R-:W-:Y:S05]  /*44f0*/  @P0 BRA `(.L_x_103) ;  /* 0xffffffd000480947 */ /* 0x000fea000383ffff */
[----:B------:R-:W-:Y:S05]  /*4500*/  EXIT ;  /* 0x000000000000794d */ /* 0x000fea0003800000 */
.L_x_14:
[----:B------:R-:W-:-:S08]  /*4510*/  ISETP.NE.AND P0, PT, R0, RZ, PT ;  /* 0x000000ff0000720c */ /* 0x000fd00003f05270 */
[----:B0-----:R-:W0:-:S00]  /*4520*/  USETMAXREG.DEALLOC.CTAPOOL 0x28 ;  /* 0x00000028000079c8 */ /* 0x001e0000080e0500 */
[----:B------:R-:W-:Y:S05]  /*4530*/  @P0 EXIT ;  /* 0x000000000000094d */ /* 0x000fea0003800000 */
[----:B0-----:R-:W-:Y:S01]  /*4540*/  LOP3.LUT P0, RZ, R8, 0xff, RZ, 0xc0, !PT ;  /* 0x000000ff08ff7812 */ /* 0x001fe2000780c0ff */
[----:B------:R-:W-:Y:S02]  /*4550*/  IMAD.MOV.U32 R0, RZ, RZ, 0x1 ;  /* 0x00000001ff007424 */ /* 0x000fe400078e00ff */
[----:B------:R-:W-:-:S10]  /*4560*/  IMAD.MOV.U32 R7, RZ, RZ, RZ ;  /* 0x000000ffff077224 */ /* 0x000fd400078e00ff */
[----:B------:R-:W-:Y:S05]  /*4570*/  @!P0 BRA `(.L_x_104) ;  /* 0x0000000c00188947 */ /* 0x000fea0003800000 */
[----:B------:R-:W-:Y:S01]  /*4580*/  LOP3.LUT P0, RZ, R4, 0x1f, RZ, 0xc0, !PT ;  /* 0x0000001f04ff7812 */ /* 0x000fe2000780c0ff */
[----:B------:R-:W-:Y:S01]  /*4590*/  ULDC UR5, c[0x0][0x658] ;  /* 0x0001960000057ab9 */ /* 0x000fe20000000800 */
[----:B------:R-:W-:Y:S01]  /*45a0*/  UMOV UR6, 0xffffffff ;  /* 0xffffffff00067882 */ /* 0x000fe20000000000 */
[----:B------:R-:W-:Y:S01]  /*45b0*/  BSSY B0, `(.L_x_104) ;  /* 0x00000c2000007945 */ /* 0x000fe20003800000 */
[----:B------:R-:W-:Y:S01]  /*45c0*/  USHF.L.U32 UR6, UR6, UR5, URZ ;  /* 0x0000000506067299 */ /* 0x000fe2000800063f */
[C---:B------:R-:W-:Y:S01]  /*45d0*/  ISETP.NE.AND P2, PT, R3.reuse, RZ, PT ;  /* 0x000000ff0300720c */ /* 0x040fe20003f45270 */
[----:B------:R-:W-:Y:S01]  /*45e0*/  IMAD.MOV.U32 R8, RZ, RZ, 0x1 ;  /* 0x00000001ff087424 */ /* 0x000fe200078e00ff */
[----:B------:R-:W-:Y:S01]  /*45f0*/  ISETP.NE.OR P0, PT, R3, RZ, !P0 ;  /* 0x000000ff0300720c */ /* 0x000fe20004705670 */
[----:B------:R-:W-:Y:S01]  /*4600*/  IMAD.MOV.U32 R0, RZ, RZ, 0x1 ;  /* 0x00000001ff007424 */ /* 0x000fe200078e00ff */
[----:B------:R-:W-:Y:S01]  /*4610*/  LOP3.LUT R6, R16, 0x2, RZ, 0xfc, !PT ;  /* 0x0000000210067812 */ /* 0x000fe200078efcff */
[----:B------:R-:W-:Y:S01]  /*4620*/  IMAD.MOV.U32 R7, RZ, RZ, RZ ;  /* 0x000000ffff077224 */ /* 0x000fe200078e00ff */
[----:B------:R-:W-:Y:S01]  /*4630*/  ULDC UR4, c[0x0][0x600] ;  /* 0x0001800000047ab9 */ /* 0x000fe20000000800 */
[----:B------:R-:W-:Y:S01]  /*4640*/  UMOV UR7, 0x1 ;  /* 0x0000000100077882 */ /* 0x000fe20000000000 */
[----:B------:R-:W-:-:S02]  /*4650*/  UIADD3 UR19, UR40, 0x1, URZ ;  /* 0x0000000128137890 */ /* 0x000fc4000fffe03f */
[----:B------:R-:W-:Y:S02]  /*4660*/  UIADD3 UR15, UR4, -0x1, URZ ;  /* 0xffffffff040f7890 */ /* 0x000fe4000fffe03f */
[----:B------:R-:W-:Y:S02]  /*4670*/  USHF.L.U32 UR17, UR7, UR5, URZ ;  /* 0x0000000507117299 */ /* 0x000fe4000800063f */
[----:B------:R-:W-:Y:S01]  /*4680*/  ULOP3.LUT UR16, URZ, UR6, URZ, 0x33, !UPT ;  /* 0x000000063f107292 */ /* 0x000fe2000f8e333f */
[----:B------:R-:W-:-:S11]  /*4690*/  ULDC.64 UR20, c[0x0][0x198] ;  /* 0x0000660000147ab9 */ /* 0x000fd60000000a00 */
.L_x_116:
[----:B------:R-:W-:-:S03]  /*46a0*/  UMOV UR4, 0xffffffff ;  /* 0xffffffff00047882 */ /* 0x000fc60000000000 */
[----:B------:R-:W-:Y:S05]  /*46b0*/  BRA.DIV UR4, `(.L_x_105) ;  /* 0x0000001604447947 */ /* 0x000fea000b800000 */
[----:B------:R-:W-:-:S13]  /*46c0*/  ELECT P6, URZ, PT ;  /* 0x00000000003f782f */ /* 0x000fda00038c0000 */
.L_x_139:
[----:B------:R-:W0:Y:S01]  /*46d0*/  LDC R3, c[0x0][0x28c] ;  /* 0x0000a300ff037b82 */ /* 0x000e220000000800 */
[----:B------:R-:W-:Y:S01]  /*46e0*/  BSSY B1, `(.L_x_106) ;  /* 0x0000035000017945 */ /* 0x000fe20003800000 */
[----:B0-----:R-:W-:-:S13]  /*46f0*/  ISETP.LT.OR P6, PT, R3, 0x1, !P6 ;  /* 0x000000010300780c */ /* 0x001fda00077c1670 */
[----:B------:R-:W-:Y:S05]  /*4700*/  @P6 BRA `(.L_x_107) ;  /* 0x0000000000c86947 */ /* 0x000fea0003800000 */
[----:B------:R-:W-:Y:S02]  /*4710*/  IMAD.SHL.U32 R22, R22, 0x40, RZ ;  /* 0x0000004016167824 */ /* 0x000fe400078e00ff */
[----:B------:R-:W-:Y:S02]  /*4720*/  IMAD.SHL.U32 R19, R19, 0x40, RZ ;  /* 0x0000004013137824 */ /* 0x000fe400078e00ff */
[----:B------:R-:W-:Y:S02]  /*4730*/  IMAD.MOV.U32 R12, RZ, RZ, RZ ;  /* 0x000000ffff0c7224 */ /* 0x000fe400078e00ff */
[----:B------:R-:W-:Y:S02]  /*4740*/  IMAD.U32 R13, RZ, RZ, UR19 ;  /* 0x00000013ff0d7e24 */ /* 0x000fe4000f8e00ff */
[----:B------:R-:W-:Y:S02]  /*4750*/  IMAD.MOV.U32 R3, RZ, RZ, R0 ;  /* 0x000000ffff037224 */ /* 0x000fe400078e0000 */
[----:B------:R-:W-:-:S07]  /*4760*/  IMAD.MOV.U32 R4, RZ, RZ, R7 ;  /* 0x000000ffff047224 */ /* 0x000fce00078e0007 */
.L_x_111:
[----:B------:R-:W0:Y:S01]  /*4770*/  S2R R10, SR_CgaCtaId ;  /* 0x00000000000a7919 */ /* 0x000e220000008800 */
[----:B------:R-:W-:Y:S01]  /*4780*/  MOV R5, 0x400 ;  /* 0x0000040000057802 */ /* 0x000fe20000000f00 */
[----:B------:R-:W1:Y:S03]  /*4790*/  @!P2 LDC R9, c[0x0][0x500] ;  /* 0x00014000ff09ab82 */ /* 0x000e660000000800 */
[----:B0-----:R-:W-:Y:S02]  /*47a0*/  LEA R11, R10, R5, 0x18 ;  /* 0x000000050a0b7211 */ /* 0x001fe400078ec0ff */
[----:B------:R-:W-:-:S03]  /*47b0*/  SHF.L.U32 R5, R3, 0x1f, RZ ;  /* 0x0000001f03057819 */ /* 0x000fc600000006ff */
[----:B------:R-:W-:-:S04]  /*47c0*/  IMAD R10, R4, 0x8, R11 ;  /* 0x00000008040a7824 */ /* 0x000fc800078e020b */
[----:B------:R-:W0:Y:S02]  /*47d0*/  SYNCS.PHASECHK.TRANS64.TRYWAIT P1, [R10+URZ+0x70], R5 ;  /* 0x000070050a0075a7 */ /* 0x000e24000802017f */
[----:B01----:R-:W-:Y:S05]  /*47e0*/  @!P1 BRA `(.L_x_108) ;  /* 0x0000001400189947 */ /* 0x003fea0003800000 */
.L_x_140:
[----:B0-----:R-:W-:Y:S01]  /*47f0*/  PRMT R5, R6, 0x9910, RZ ;  /* 0x0000991006057816 */ /* 0x001fe200000000ff */
[----:B------:R0:W-:Y:S03]  /*4800*/  @!P2 SYNCS.ARRIVE.TRANS64 RZ, [R10+URZ], R9 ;  /* 0x000000090affa9a7 */ /* 0x0001e6000800003f */
[----:B------:R-:W-:-:S13]  /*4810*/  ISETP.NE.AND P1, PT, R5, 0x2, PT ;  /* 0x000000020500780c */ /* 0x000fda0003f25270 */
[----:B0-----:R-:W-:Y:S05]  /*4820*/  @P1 BRA `(.L_x_109) ;  /* 0x0000000000041947 */ /* 0x001fea0003800000 */
[----:B------:R-:W-:Y:S01]  /*4830*/  BPT.TRAP 0x1 ;  /* 0x000000040000795c */ /* 0x000fe20000300000 */
.L_x_109:
[----:B------:R-:W-:Y:S05]  /*4840*/  @P0 BRA `(.L_x_110) ;  /* 0x0000000000040947 */ /* 0x000fea0003800000 */
[----:B------:R-:W-:Y:S01]  /*4850*/  BPT.TRAP 0x1 ;  /* 0x000000040000795c */ /* 0x000fe20000300000 */
.L_x_110:
[----:B------:R-:W-:Y:S01]  /*4860*/  IMAD R11, R4, 0x2000, R11 ;  /* 0x00002000040b7824 */ /* 0x000fe200078e020b */
[----:B------:R-:W-:Y:S01]  /*4870*/  R2UR UR9, R10 ;  /* 0x000000000a0972ca */ /* 0x000fe200000e0000 */
[----:B------:R-:W-:Y:S01]  /*4880*/  VIADD R13, R13, 0xffffffff ;  /* 0xffffffff0d0d7836 */ /* 0x000fe20000000000 */
[----:B------:R-:W-:Y:S01]  /*4890*/  UIADD3 UR4, UP0, UR20, 0xf0, URZ ;  /* 0x000000f014047890 */ /* 0x000fe2000ff1e03f */
[----:B------:R-:W-:Y:S01]  /*48a0*/  R2UR UR11, R19 ;  /* 0x00000000130b72ca */ /* 0x000fe200000e0000 */
[----:B------:R-:W-:Y:S01]  /*48b0*/  UIADD3 UR22, UP1, UR20, 0x1f0, URZ ;  /* 0x000001f014167890 */ /* 0x000fe2000ff3e03f */
[----:B------:R-:W-:Y:S01]  /*48c0*/  R2UR UR8, R11 ;  /* 0x000000000b0872ca */ /* 0x000fe200000e0000 */
[----:B------:R-:W-:Y:S01]  /*48d0*/  UIADD3.X UR5, URZ, UR21, URZ, UP0, !UPT ;  /* 0x000000153f057290 */ /* 0x000fe200087fe43f */
[----:B------:R-:W-:Y:S01]  /*48e0*/  R2UR UR10, R12 ;  /* 0x000000000c0a72ca */ /* 0x000fe200000e0000 */
[----:B------:R-:W-:Y:S01]  /*48f0*/  VIADD R4, R4, 0x1 ;  /* 0x0000000104047836 */ /* 0x000fe20000000000 */
[----:B------:R-:W-:Y:S01]  /*4900*/  R2UR UR12, R2 ;  /* 0x00000000020c72ca */ /* 0x000fe200000e0000 */
[----:B------:R-:W-:Y:S01]  /*4910*/  UIADD3.X UR23, URZ, UR21, URZ, UP1, !UPT ;  /* 0x000000153f177290 */ /* 0x000fe20008ffe43f */
[----:B------:R-:W-:Y:S01]  /*4920*/  R2UR UR18, R22 ;  /* 0x00000000161272ca */ /* 0x000fe200000e0000 */
[----:B------:R-:W-:Y:S01]  /*4930*/  UMOV UR6, 0x0 ;  /* 0x0000000000067882 */ /* 0x000fe20000000000 */
[----:B------:R-:W-:Y:S01]  /*4940*/  ISETP.GT.AND P3, PT, R13, 0x1, PT ;  /* 0x000000010d00780c */ /* 0x000fe20003f64270 */
[----:B------:R-:W-:Y:S01]  /*4950*/  UMOV UR7, 0x10000000 ;  /* 0x1000000000077882 */ /* 0x000fe20000000000 */
[----:B------:R-:W-:Y:S01]  /*4960*/  ISETP.NE.AND P1, PT, R4, 0xe, PT ;  /* 0x0000000e0400780c */ /* 0x000fe20003f25270 */
[----:B------:R-:W-:-:S02]  /*4970*/  VIADD R12, R12, 0x80 ;  /* 0x000000800c0c7836 */ /* 0x000fc40000000000 */
[----:B------:R-:W-:Y:S01]  /*4980*/  UIADD3 UR13, UR8, 0x200, URZ ;  /* 0x00000200080d7890 */ /* 0x000fe2000fffe03f */
[----:B------:R-:W-:Y:S01]  /*4990*/  SEL R10, RZ, 0x1, P1 ;  /* 0x00000001ff0a7807 */ /* 0x000fe20000800000 */
[----:B------:R-:W-:Y:S01]  /*49a0*/  UIADD3 UR14, UR8, 0x1c200, URZ ;  /* 0x0001c200080e7890 */ /* 0x000fe2000fffe03f */
[----:B------:R-:W-:Y:S02]  /*49b0*/  SEL R4, R4, RZ, P1 ;  /* 0x000000ff04047207 */ /* 0x000fe40000800000 */
[----:B------:R-:W-:Y:S02]  /*49c0*/  LOP3.LUT R3, R3, R10, RZ, 0x3c, !PT ;  /* 0x0000000a03037212 */ /* 0x000fe400078e3cff */
[----:B------:R-:W-:Y:S02]  /*49d0*/  UMOV UR8, UR13 ;  /* 0x0000000d00087c82 */ /* 0x000fe40008000000 */
[----:B------:R0:W-:Y:S02]  /*49e0*/  UTMALDG.3D [UR8], [UR4], desc[UR6] ;  /* 0x00000608040075b4 */ /* 0x0001e40008011000 */
[----:B0-----:R-:W-:Y:S01]  /*49f0*/  UMOV UR8, UR14 ;  /* 0x0000000e00087c82 */ /* 0x001fe20008000000 */
[----:B------:R-:W-:-:S02]  /*4a00*/  UMOV UR11, UR18 ;  /* 0x00000012000b7c82 */ /* 0x000fc40008000000 */
[----:B------:R0:W-:Y:S02]  /*4a10*/  UTMALDG.3D [UR8], [UR22], desc[UR6] ;  /* 0x00000608160075b4 */ /* 0x0001e40008011000 */
[----:B0-----:R-:W-:Y:S05]  /*4a20*/  @P3 BRA `(.L_x_111) ;  /* 0xfffffffc00503947 */ /* 0x001fea000383ffff */
.L_x_107:
[----:B------:R-:W-:Y:S05]  /*4a30*/  BSYNC B1 ;  /* 0x0000000000017941 */ /* 0x000fea0003800000 */
.L_x_106:
[----:B------:R-:W2:Y:S01]  /*4a40*/  LDL.64 R10, [R1] ;  /* 0x00000000010a7983 */ /* 0x000ea20000100a00 */
[----:B------:R-:W-:Y:S01]  /*4a50*/  LOP3.LUT P4, RZ, R8, 0xff, RZ, 0xc0, !PT ;  /* 0x000000ff08ff7812 */ /* 0x000fe2000788c0ff */
[----:B------:R-:W-:Y:S01]  /*4a60*/  VIADD R4, R7, UR40 ;  /* 0x0000002807047c36 */ /* 0x000fe20008000000 */
[----:B------:R-:W-:Y:S01]  /*4a70*/  ULDC.64 UR4, c[0x0][0x650] ;  /* 0x0001940000047ab9 */ /* 0x000fe20000000a00 */
[----:B------:R-:W-:Y:S01]  /*4a80*/  IMAD.U32 R5, RZ, RZ, UR40 ;  /* 0x00000028ff057e24 */ /* 0x000fe2000f8e00ff */
[----:B------:R-:W-:Y:S01]  /*4a90*/  UISETP.GE.U32.AND UP0, UPT, UR40, 0xe, UPT ;  /* 0x0000000e2800788c */ /* 0x000fe2000bf06070 */
[----:B------:R-:W-:Y:S01]  /*4aa0*/  BSSY B1, `(.L_x_112) ;  /* 0x0000070000017945 */ /* 0x000fe20003800000 */
[----:B------:R-:W-:Y:S01]  /*4ab0*/  SHF.R.U32.HI R2, RZ, 0x1, R4 ;  /* 0x00000001ff027819 */ /* 0x000fe20000011604 */
[----:B------:R-:W-:Y:S01]  /*4ac0*/  IMAD.MOV.U32 R19, RZ, RZ, -0x1 ;  /* 0xffffffffff137424 */ /* 0x000fe200078e00ff */
[----:B------:R-:W-:Y:S01]  /*4ad0*/  ISETP.GT.U32.AND P1, PT, R4, 0xd, PT ;  /* 0x0000000d0400780c */ /* 0x000fe20003f24070 */
[----:B------:R-:W-:Y:S01]  /*4ae0*/  IMAD.MOV.U32 R22, RZ, RZ, -0x1 ;  /* 0xffffffffff167424 */ /* 0x000fe200078e00ff */
[----:B------:R-:W-:-:S02]  /*4af0*/  PLOP3.LUT P3, PT, PT, PT, UP0, 0x80, 0x0 ;  /* 0x000000000000781c */ /* 0x000fc40003f6f008 */
[----:B------:R-:W-:Y:S01]  /*4b00*/  ISETP.LT.U32.AND P1, PT, R5, 0xe, P1 ;  /* 0x0000000e0500780c */ /* 0x000fe20000f21070 */
[----:B------:R-:W0:Y:S01]  /*4b10*/  @P4 S2R R8, SR_CgaCtaId ;  /* 0x0000000000084919 */ /* 0x000e220000008800 */
[----:B------:R-:W-:-:S04]  /*4b20*/  @P4 MOV R3, 0x400 ;  /* 0x0000040000034802 */ /* 0x000fc80000000f00 */
[----:B0-----:R-:W-:Y:S01]  /*4b30*/  @P4 LEA R8, R8, R3, 0x18 ;  /* 0x0000000308084211 */ /* 0x001fe200078ec0ff */
[----:B------:R-:W-:-:S03]  /*4b40*/  IMAD.WIDE.U32 R2, R2, -0x6db6db6d, RZ ;  /* 0x9249249302027825 */ /* 0x000fc600078e00ff */
[----:B------:R0:W-:Y:S01]  /*4b50*/  @P4 SYNCS.ARRIVE.TRANS64.A1T0 RZ, [R8+URZ+0x118], RZ ;  /* 0x000118ff08ff49a7 */ /* 0x0001e2000810003f */
[----:B------:R-:W-:Y:S01]  /*4b60*/  IMAD.MOV.U32 R2, RZ, RZ, -0x1 ;  /* 0xffffffffff027424 */ /* 0x000fe200078e00ff */
[----:B------:R-:W-:Y:S02]  /*4b70*/  SHF.R.U32.HI R5, RZ, 0x2, R3 ;  /* 0x00000002ff057819 */ /* 0x000fe40000011603 */
[----:B------:R-:W-:-:S03]  /*4b80*/  SEL R3, RZ, 0x1, !P1 ;  /* 0x00000001ff037807 */ /* 0x000fc60004800000 */
[----:B------:R-:W-:Y:S01]  /*4b90*/  IMAD R7, R5, -0xe, R4 ;  /* 0xfffffff205077824 */ /* 0x000fe200078e0204 */
[----:B------:R-:W-:Y:S02]  /*4ba0*/  LOP3.LUT R0, R0, R3, RZ, 0x3c, !PT ;  /* 0x0000000300007212 */ /* 0x000fe400078e3cff */
[----:B------:R-:W-:Y:S02]  /*4bb0*/  PRMT R3, RZ, 0x7610, R3 ;  /* 0x00007610ff037816 */ /* 0x000fe40000000003 */
[----:B------:R-:W-:Y:S02]  /*4bc0*/  @P3 LOP3.LUT R0, R0, 0x1, R5, 0x78, !PT ;  /* 0x0000000100003812 */ /* 0x000fe400078e7805 */
[----:B0-----:R-:W-:Y:S02]  /*4bd0*/  PRMT R8, RZ, 0x7610, R8 ;  /* 0x00007610ff087816 */ /* 0x001fe40000000008 */
[----:B--2---:R-:W-:-:S04]  /*4be0*/  IADD3 R18, P4, R18, R10, RZ ;  /* 0x0000000a12127210 */ /* 0x004fc80007f9e0ff */
[----:B------:R-:W-:Y:S01]  /*4bf0*/  ISETP.GE.U32.AND P1, PT, R18, UR4, PT ;  /* 0x0000000412007c0c */ /* 0x000fe2000bf26070 */
[----:B------:R-:W-:-:S05]  /*4c00*/  IMAD.X R17, R17, 0x1, R23, P4 ;  /* 0x0000000111117824 */ /* 0x000fca00020e0617 */
[----:B------:R-:W-:-:S13]  /*4c10*/  ISETP.GE.U32.AND.EX P1, PT, R17, UR5, PT, P1 ;  /* 0x0000000511007c0c */ /* 0x000fda000bf26110 */
[----:B------:R-:W-:Y:S05]  /*4c20*/  @P1 BRA `(.L_x_113) ;  /* 0x00000004005c1947 */ /* 0x000fea0003800000 */
[----:B------:R-:W0:Y:S01]  /*4c30*/  S2R R11, SR_CTAID.X ;  /* 0x00000000000b7919 */ /* 0x000e220000002500 */
[----:B------:R-:W-:Y:S01]  /*4c40*/  ULDC.64 UR4, c[0x0][0x628] ;  /* 0x00018a0000047ab9 */ /* 0x000fe20000000a00 */
[----:B------:R-:W1:Y:S01]  /*4c50*/  LDC R12, c[0x0][0x144] ;  /* 0x00005100ff0c7b82 */ /* 0x000e620000000800 */
[----:B------:R-:W-:Y:S01]  /*4c60*/  ISETP.NE.U32.AND P1, PT, RZ, UR4, PT ;  /* 0x00000004ff007c0c */ /* 0x000fe2000bf25070 */
[----:B------:R-:W2:Y:S01]  /*4c70*/  S2R R9, SR_CTAID.Y ;  /* 0x0000000000097919 */ /* 0x000ea20000002600 */
[----:B------:R-:W-:Y:S01]  /*4c80*/  ULDC UR6, c[0x0][0x150] ;  /* 0x0000540000067ab9 */ /* 0x000fe20000000800 */
[----:B------:R-:W-:Y:S01]  /*4c90*/  ULDC UR7, c[0x0][0x630] ;  /* 0x00018c0000077ab9 */ /* 0x000fe20000000800 */
[----:B------:R-:W-:Y:S01]  /*4ca0*/  ISETP.NE.AND.EX P1, PT, RZ, UR5, PT, P1 ;  /* 0x00000005ff007c0c */ /* 0x000fe2000bf25310 */
[----:B------:R-:W-:Y:S01]  /*4cb0*/  IMAD.MOV.U32 R2, RZ, RZ, R18 ;  /* 0x000000ffff027224 */ /* 0x000fe200078e0012 */
[----:B0-----:R-:W-:-:S05]  /*4cc0*/  I2FP.F32.U32 R3, R11 ;  /* 0x0000000b00037245 */ /* 0x001fca0000201000 */
[----:B------:R-:W-:Y:S01]  /*4cd0*/  FMUL R14, R3, UR6 ;  /* 0x00000006030e7c20 */ /* 0x000fe20008400000 */
[----:B------:R-:W-:-:S05]  /*4ce0*/  IMAD.MOV.U32 R3, RZ, RZ, R17 ;  /* 0x000000ffff037224 */ /* 0x000fca00078e0011 */
[----:B--2---:R-:W-:Y:S05]  /*4cf0*/  @!P1 BRA `(.L_x_114) ;  /* 0x0000000000289947 */ /* 0x004fea0003800000 */
[----:B------:R-:W-:Y:S02]  /*4d00*/  ULDC UR6, c[0x0][0x634] ;  /* 0x00018d0000067ab9 */ /* 0x000fe40000000800 */
[----:B------:R-:W-:-:S05]  /*4d10*/  IADD3 R3, P1, R18, UR6, RZ ;  /* 0x0000000612037c10 */ /* 0x000fca000ff3e0ff */
[----:B------:R-:W-:-:S04]  /*4d20*/  IMAD.X R13, RZ, RZ, R17, P1 ;  /* 0x000000ffff0d7224 */ /* 0x000fc800008e0611 */
[----:B------:R-:W-:-:S04]  /*4d30*/  IMAD.WIDE.U32 R4, R13, UR4, RZ ;  /* 0x000000040d047c25 */ /* 0x000fc8000f8e00ff */
[----:B------:R-:W-:-:S04]  /*4d40*/  IMAD.WIDE.U32 R4, P1, R3, UR5, R4 ;  /* 0x0000000503047c25 */ /* 0x000fc8000f820004 */
[----:B------:R-:W-:-:S04]  /*4d50*/  IMAD.WIDE.U32 R2, R3, UR4, RZ ;  /* 0x0000000403027c25 */ /* 0x000fc8000f8e00ff */
[----:B------:R-:W-:Y:S01]  /*4d60*/  IMAD.MOV.U32 R2, RZ, RZ, R5 ;  /* 0x000000ffff027224 */ /* 0x000fe200078e0005 */
[----:B------:R-:W-:Y:S01]  /*4d70*/  IADD3 RZ, P3, R3, R4, RZ ;  /* 0x0000000403ff7210 */ /* 0x000fe20007f7e0ff */
[----:B------:R-:W-:-:S04]  /*4d80*/  IMAD.X R3, RZ, RZ, RZ, P1 ;  /* 0x000000ffff037224 */ /* 0x000fc800008e06ff */
[----:B------:R-:W-:-:S08]  /*4d90*/  IMAD.WIDE.U32.X R2, R13, UR5, R2, P3 ;  /* 0x000000050d027c25 */ /* 0x000fd000098e0402 */
.L_x_114:
[--C-:B------:R-:W-:Y:S01]  /*4da0*/  SHF.R.U64 R10, R2, UR7, R3.reuse ;  /* 0x00000007020a7c19 */ /* 0x100fe20008001203 */
[----:B------:R-:W0:Y:S01]  /*4db0*/  F2I.U32.TRUNC.NTZ R14, R14 ;  /* 0x0000000e000e7305 */ /* 0x000e22000020f000 */
[----:B------:R-:W-:Y:S01]  /*4dc0*/  SHF.R.U32.HI R2, RZ, UR7, R3 ;  /* 0x00000007ff027c19 */ /* 0x000fe20008011603 */
[----:B------:R-:W-:Y:S01]  /*4dd0*/  ULDC.64 UR4, c[0x0][0x620] ;  /* 0x0001880000047ab9 */ /* 0x000fe20000000a00 */
[----:B------:R-:W-:Y:S01]  /*4de0*/  IADD3 R5, P1, RZ, -R10, RZ ;  /* 0x8000000aff057210 */ /* 0x000fe20007f3e0ff */
[----:B------:R-:W-:Y:S01]  /*4df0*/  IMAD.MOV.U32 R3, RZ, RZ, R17 ;  /* 0x000000ffff037224 */ /* 0x000fe200078e0011 */
[----:B------:R-:W-:-:S03]  /*4e00*/  ULDC.64 UR6, c[0x0][0x640] ;  /* 0x0001900000067ab9 */ /* 0x000fc60000000a00 */
[----:B------:R-:W-:Y:S01]  /*4e10*/  IMAD.X R2, RZ, RZ, ~R2, P1 ;  /* 0x000000ffff027224 */ /* 0x000fe200008e0e02 */
[----:B------:R-:W-:-:S03]  /*4e20*/  ISETP.NE.U32.AND P1, PT, RZ, UR6, PT ;  /* 0x00000006ff007c0c */ /* 0x000fc6000bf25070 */
[----:B------:R-:W-:Y:S01]  /*4e30*/  IMAD R4, R2, UR4, RZ ;  /* 0x0000000402047c24 */ /* 0x000fe2000f8e02ff */
[----:B------:R-:W-:Y:S01]  /*4e40*/  ISETP.NE.AND.EX P1, PT, RZ, UR7, PT, P1 ;  /* 0x00000007ff007c0c */ /* 0x000fe2000bf25310 */
[----:B------:R-:W-:-:S04]  /*4e50*/  IMAD.MOV.U32 R2, RZ, RZ, R18 ;  /* 0x000000ffff027224 */ /* 0x000fc800078e0012 */
[----:B------:R-:W-:Y:S01]  /*4e60*/  IMAD.WIDE.U32 R2, R5, UR4, R2 ;  /* 0x0000000405027c25 */ /* 0x000fe2000f8e0002 */
[----:B------:R-:W-:-:S03]  /*4e70*/  ULDC UR4, c[0x0][0x618] ;  /* 0x0001860000047ab9 */ /* 0x000fc60000000800 */
[----:B------:R-:W-:Y:S01]  /*4e80*/  IMAD R5, R5, UR5, R4 ;  /* 0x0000000505057c24 */ /* 0x000fe2000f8e0204 */
[----:B------:R-:W-:Y:S01]  /*4e90*/  ULDC UR5, c[0x0][0x154] ;  /* 0x0000550000057ab9 */ /* 0x000fe20000000800 */
[----:B0-----:R-:W-:Y:S02]  /*4ea0*/  IMAD.MOV R4, RZ, RZ, -R14 ;  /* 0x000000ffff047224 */ /* 0x001fe400078e0a0e */
[----:B------:R-:W0:Y:S01]  /*4eb0*/  LDC R14, c[0x0][0x148] ;  /* 0x00005200ff0e7b82 */ /* 0x000e220000000800 */
[----:B------:R-:W-:Y:S02]  /*4ec0*/  IMAD.IADD R3, R3, 0x1, R5 ;  /* 0x0000000103037824 */ /* 0x000fe400078e0205 */
[----:B-1----:R-:W-:Y:S01]  /*4ed0*/  IMAD R11, R12, R4, R11 ;  /* 0x000000040c0b7224 */ /* 0x002fe200078e020b */
[----:B------:R-:W-:Y:S02]  /*4ee0*/  I2FP.F32.U32 R4, R9 ;  /* 0x0000000900047245 */ /* 0x000fe40000201000 */
[----:B------:R-:W-:-:S02]  /*4ef0*/  SHF.R.U64 R12, R2, UR4, R3 ;  /* 0x00000004020c7c19 */ /* 0x000fc40008001203 */
[----:B------:R-:W-:Y:S01]  /*4f00*/  SHF.R.U32.HI R3, RZ, UR4, R3 ;  /* 0x00000004ff037c19 */ /* 0x000fe20008011603 */
[----:B------:R-:W-:Y:S01]  /*4f10*/  FMUL R4, R4, UR5 ;  /* 0x0000000504047c20 */ /* 0x000fe20008400000 */
[----:B------:R-:W-:Y:S02]  /*4f20*/  ULDC UR4, c[0x0][0x608] ;  /* 0x0001820000047ab9 */ /* 0x000fe40000000800 */
[--C-:B------:R-:W-:Y:S01]  /*4f30*/  SHF.R.U64 R15, R12, UR4, R3.reuse ;  /* 0x000000040c0f7c19 */ /* 0x100fe20008001203 */
[----:B------:R1:W2:Y:S01]  /*4f40*/  F2I.U32.TRUNC.NTZ R20, R4 ;  /* 0x0000000400147305 */ /* 0x0002a2000020f000 */
[----:B------:R-:W-:Y:S01]  /*4f50*/  SHF.R.U32.HI R2, RZ, UR4, R3 ;  /* 0x00000004ff027c19 */ /* 0x000fe20008011603 */
[----:B------:R-:W-:-:S03]  /*4f60*/  ULDC UR4, c[0x0][0x658] ;  /* 0x0001960000047ab9 */ /* 0x000fc60000000800 */
[--C-:B------:R-:W-:Y:S02]  /*4f70*/  SHF.R.U64 R13, R15, UR4, R2.reuse ;  /* 0x000000040f0d7c19 */ /* 0x100fe40008001202 */
[----:B------:R-:W-:-:S03]  /*4f80*/  SHF.R.U32.HI R19, RZ, UR4, R2 ;  /* 0x00000004ff137c19 */ /* 0x000fc60008011602 */
[----:B------:R-:W-:Y:S02]  /*4f90*/  IMAD.MOV.U32 R2, RZ, RZ, R13 ;  /* 0x000000ffff027224 */ /* 0x000fe400078e000d */
[----:B------:R-:W-:Y:S01]  /*4fa0*/  IMAD.MOV.U32 R3, RZ, RZ, R19 ;  /* 0x000000ffff037224 */ /* 0x000fe200078e0013 */
[----:B-1----:R-:W-:Y:S06]  /*4fb0*/  @!P1 BRA `(.L_x_115) ;  /* 0x0000000000289947 */ /* 0x002fec0003800000 */
        /* <DEDUP_REMOVED lines=10> */
.L_x_115:
[----:B------:R-:W1:Y:S01]  /*5060*/  LDC R4, c[0x0][0x65c] ;  /* 0x00019700ff047b82 */ /* 0x000e620000000800 */
[----:B------:R-:W-:Y:S01]  /*5070*/  ULDC UR4, c[0x0][0x648] ;  /* 0x0001920000047ab9 */ /* 0x000fe20000000800 */
[----:B------:R-:W-:Y:S01]  /*5080*/  LOP3.LUT R15, R15, UR16, RZ, 0xc0, !PT ;  /* 0x000000100f0f7c12 */ /* 0x000fe2000f8ec0ff */
[----:B--2---:R-:W-:Y:S01]  /*5090*/  IMAD.MOV R20, RZ, RZ, -R20 ;  /* 0x000000ffff147224 */ /* 0x004fe200078e0a14 */
[----:B------:R-:W-:Y:S01]  /*50a0*/  SHF.R.U64 R2, R2, UR4, R3 ;  /* 0x0000000402027c19 */ /* 0x000fe20008001203 */
[----:B------:R-:W-:Y:S01]  /*50b0*/  ULDC UR4, c[0x0][0x638] ;  /* 0x00018e0000047ab9 */ /* 0x000fe20000000800 */
[----:B------:R-:W-:Y:S01]  /*50c0*/  LOP3.LUT R12, R12, UR15, RZ, 0xc0, !PT ;  /* 0x0000000f0c0c7c12 */ /* 0x000fe2000f8ec0ff */
[----:B------:R-:W-:Y:S01]  /*50d0*/  ULDC UR5, c[0x0][0x610] ;  /* 0x0001840000057ab9 */ /* 0x000fe20000000800 */
[----:B------:R-:W-:Y:S01]  /*50e0*/  IMAD.MOV.U32 R3, RZ, RZ, 0x1 ;  /* 0x00000001ff037424 */ /* 0x000fe200078e00ff */
[----:B-1----:R-:W-:Y:S01]  /*50f0*/  ISETP.NE.AND P1, PT, R4, 0x1, PT ;  /* 0x000000010400780c */ /* 0x002fe20003f25270 */
[----:B------:R-:W-:-:S02]  /*5100*/  IMAD.MOV R4, RZ, RZ, -R2 ;  /* 0x000000ffff047224 */ /* 0x000fc400078e0a02 */
[----:B------:R-:W-:Y:S02]  /*5110*/  IMAD R2, R2, UR17, R15 ;  /* 0x0000001102027c24 */ /* 0x000fe4000f8e020f */
[----:B------:R-:W-:Y:S01]  /*5120*/  IMAD R13, R4, UR4, R13 ;  /* 0x00000004040d7c24 */ /* 0x000fe2000f8e020d */
[----:B------:R-:W-:-:S07]  /*5130*/  ULDC UR4, c[0x0][0x600] ;  /* 0x0001800000047ab9 */ /* 0x000fce0000000800 */
[----:B0-----:R-:W-:-:S04]  /*5140*/  @P1 IMAD R11, R14, R20, R9 ;  /* 0x000000140e0b1224 */ /* 0x001fc800078e0209 */
[----:B------:R-:W-:Y:S02]  /*5150*/  IMAD R11, R2, UR5, R11 ;  /* 0x00000005020b7c24 */ /* 0x000fe4000f8e020b */
[----:B------:R-:W-:-:S05]  /*5160*/  IMAD R2, R13, UR4, R12 ;  /* 0x000000040d027c24 */ /* 0x000fca000f8e020c */
[----:B------:R-:W-:Y:S02]  /*5170*/  SEL R22, R2, R11, !P1 ;  /* 0x0000000b02167207 */ /* 0x000fe40004800000 */
[----:B------:R-:W-:Y:S01]  /*5180*/  SEL R19, R11, R2, !P1 ;  /* 0x000000020b137207 */ /* 0x000fe20004800000 */
[----:B------:R-:W-:-:S07]  /*5190*/  IMAD.MOV.U32 R2, RZ, RZ, R10 ;  /* 0x000000ffff027224 */ /* 0x000fce00078e000a */
.L_x_113:
[----:B------:R-:W-:Y:S05]  /*51a0*/  BSYNC B1 ;  /* 0x0000000000017941 */ /* 0x000fea0003800000 */
.L_x_112:
[----:B------:R-:W-:-:S13]  /*51b0*/  LOP3.LUT P1, RZ, R3, 0xff, RZ, 0xc0, !PT ;  /* 0x000000ff03ff7812 */ /* 0x000fda000782c0ff */
[----:B------:R-:W-:Y:S05]  /*51c0*/  @P1 BRA `(.L_x_116) ;  /* 0xfffffff400341947 */ /* 0x000fea000383ffff */
[----:B------:R-:W-:Y:S05]  /*51d0*/  BSYNC B0 ;  /* 0x0000000000007941 */ /* 0x000fea0003800000 */
.L_x_104:
[----:B------:R-:W-:-:S03]  /*51e0*/  UMOV UR4, 0xffffffff ;  /* 0xffffffff00047882 */ /* 0x000fc60000000000 */
[----:B------:R-:W-:Y:S05]  /*51f0*/  BRA.DIV UR4, `(.L_x_117) ;  /* 0x0000000a04a87947 */ /* 0x000fea000b800000 */
[----:B------:R-:W-:-:S13]  /*5200*/  ELECT P6, URZ, PT ;  /* 0x00000000003f782f */ /* 0x000fda00038c0000 */
.L_x_143:
[----:B------:R-:W-:Y:S04]  /*5210*/  BSSY B0, `(.L_x_118) ;  /* 0x0000085000007945 */ /* 0x000fe80003800000 */
[----:B------:R-:W-:Y:S05]  /*5220*/  @!P6 BRA `(.L_x_119) ;  /* 0x00000008000ce947 */ /* 0x000fea0003800000 */
[----:B------:R-:W-:-:S04]  /*5230*/  LOP3.LUT R16, R16, 0x2, RZ, 0xfc, !PT ;  /* 0x0000000210107812 */ /* 0x000fc800078efcff */
[----:B------:R-:W-:-:S13]  /*5240*/  ISETP.NE.AND P0, PT, R16, 0x3, PT ;  /* 0x000000031000780c */ /* 0x000fda0003f05270 */
[----:B------:R-:W-:Y:S05]  /*5250*/  @!P0 BRA `(.L_x_120) ;  /* 0x0000000000048947 */ /* 0x000fea0003800000 */
[----:B------:R-:W-:Y:S01]  /*5260*/  BPT.TRAP 0x1 ;  /* 0x000000040000795c */ /* 0x000fe20000300000 */
.L_x_120:
[----:B------:R-:W0:Y:S01]  /*5270*/  S2R R3, SR_CgaCtaId ;  /* 0x0000000000037919 */ /* 0x000e220000008800 */
[----:B------:R-:W-:Y:S02]  /*5280*/  MOV R2, 0x400 ;  /* 0x0000040000027802 */ /* 0x000fe40000000f00 */
[----:B------:R-:W-:Y:S02]  /*5290*/  SHF.L.U32 R4, R0, 0x1f, RZ ;  /* 0x0000001f00047819 */ /* 0x000fe400000006ff */
[----:B0-----:R-:W-:-:S05]  /*52a0*/  LEA R2, R3, R2, 0x18 ;  /* 0x0000000203027211 */ /* 0x001fca00078ec0ff */
[----:B------:R-:W-:-:S04]  /*52b0*/  VIADD R2, R2, 0x70 ;  /* 0x0000007002027836 */ /* 0x000fc80000000000 */
[C---:B------:R-:W-:Y:S02]  /*52c0*/  IMAD R9, R7.reuse, 0x8, R2 ;  /* 0x0000000807097824 */ /* 0x040fe400078e0202 */
[----:B------:R-:W-:Y:S02]  /*52d0*/  VIADD R7, R7, 0x1 ;  /* 0x0000000107077836 */ /* 0x000fe40000000000 */
[----:B------:R-:W0:Y:S03]  /*52e0*/  SYNCS.PHASECHK.TRANS64.TRYWAIT P0, [R9+URZ], R4 ;  /* 0x00000004090075a7 */ /* 0x000e26000800017f */
[----:B------:R-:W-:-:S04]  /*52f0*/  ISETP.NE.AND P1, PT, R7, 0xe, PT ;  /* 0x0000000e0700780c */ /* 0x000fc80003f25270 */
[----:B------:R-:W-:Y:S02]  /*5300*/  SEL R3, RZ, 0x1, P1 ;  /* 0x00000001ff037807 */ /* 0x000fe40000800000 */
[----:B------:R-:W-:Y:S02]  /*5310*/  SEL R7, R7, RZ, P1 ;  /* 0x000000ff07077207 */ /* 0x000fe40000800000 */
[----:B------:R-:W-:-:S03]  /*5320*/  LOP3.LUT R6, R0, R3, RZ, 0x3c, !PT ;  /* 0x0000000300067212 */ /* 0x000fc600078e3cff */
[----:B------:R-:W-:Y:S01]  /*5330*/  IMAD R8, R7, 0x8, R2 ;  /* 0x0000000807087824 */ /* 0x000fe200078e0202 */
[----:B------:R-:W-:Y:S01]  /*5340*/  SHF.L.U32 R5, R6, 0x1f, RZ ;  /* 0x0000001f06057819 */ /* 0x000fe200000006ff */
[----:B0-----:R-:W-:Y:S06]  /*5350*/  @!P0 BRA `(.L_x_121) ;  /* 0x0000000800708947 */ /* 0x001fec0003800000 */
.L_x_144:
[----:B------:R-:W1:Y:S01]  /*5360*/  SYNCS.PHASECHK.TRANS64.TRYWAIT P0, [R8+URZ], R5 ;  /* 0x00000005080075a7 */ /* 0x000e62000800017f */
[----:B------:R-:W-:-:S05]  /*5370*/  VIADD R0, R7, 0x1 ;  /* 0x0000000107007836 */ /* 0x000fca0000000000 */
[----:B------:R-:W-:-:S04]  /*5380*/  ISETP.NE.AND P1, PT, R0, 0xe, PT ;  /* 0x0000000e0000780c */ /* 0x000fc80003f25270 */
[----:B------:R-:W-:Y:S02]  /*5390*/  SEL R3, RZ, 0x1, P1 ;  /* 0x00000001ff037807 */ /* 0x000fe40000800000 */
[----:B------:R-:W-:Y:S02]  /*53a0*/  SEL R7, R0, RZ, P1 ;  /* 0x000000ff00077207 */ /* 0x000fe40000800000 */
[----:B------:R-:W-:-:S03]  /*53b0*/  LOP3.LUT R6, R6, R3, RZ, 0x3c, !PT ;  /* 0x0000000306067212 */ /* 0x000fc600078e3cff */
[----:B0-----:R-:W-:Y:S01]  /*53c0*/  IMAD R9, R7, 0x8, R2 ;  /* 0x0000000807097824 */ /* 0x001fe200078e0202 */
[----:B------:R-:W-:Y:S01]  /*53d0*/  SHF.L.U32 R4, R6, 0x1f, RZ ;  /* 0x0000001f06047819 */ /* 0x000fe200000006ff */
[----:B-1----:R-:W-:Y:S06]  /*53e0*/  @!P0 BRA `(.L_x_122) ;  /* 0x0000000800608947 */ /* 0x002fec0003800000 */
.L_x_145:
        /* <DEDUP_REMOVED lines=9> */
.L_x_146:
        /* <DEDUP_REMOVED lines=9> */
.L_x_147:
        /* <DEDUP_REMOVED lines=9> */
.L_x_148:
        /* <DEDUP_REMOVED lines=9> */
.L_x_149:
        /* <DEDUP_REMOVED lines=9> */
.L_x_150:
        /* <DEDUP_REMOVED lines=9> */
.L_x_151:
        /* <DEDUP_REMOVED lines=9> */
.L_x_152:
        /* <DEDUP_REMOVED lines=9> */
.L_x_153:
        /* <DEDUP_REMOVED lines=9> */
.L_x_154:
[----:B------:R-:W1:Y:S01]  /*5900*/  SYNCS.PHASECHK.TRANS64.TRYWAIT P0, [R8+URZ], R5 ;  /* 0x00000005080075a7 */ /* 0x000e62000800017f */
[----:B------:R-:W-:-:S05]  /*5910*/  VIADD R0, R7, 0x1 ;  /* 0x0000000107007836 */ /* 0x000fca0000000000 */
[----:B------:R-:W-:-:S04]  /*5920*/  ISETP.NE.AND P1, PT, R0, 0xe, PT ;  /* 0x0000000e0000780c */ /* 0x000fc80003f25270 */
[----:B------:R-:W-:Y:S02]  /*5930*/  SEL R3, RZ, 0x1, P1 ;  /* 0x00000001ff037807 */ /* 0x000fe40000800000 */
[----:B------:R-:W-:Y:S02]  /*5940*/  SEL R7, R0, RZ, P1 ;  /* 0x000000ff00077207 */ /* 0x000fe40000800000 */
[----:B0-----:R-:W-:-:S03]  /*5950*/  LOP3.LUT R9, R6, R3, RZ, 0x3c, !PT ;  /* 0x0000000306097212 */ /* 0x001fc600078e3cff */
[----:B------:R-:W-:Y:S01]  /*5960*/  IMAD R11, R7, 0x8, R2 ;  /* 0x00000008070b7824 */ /* 0x000fe200078e0202 */
[----:B------:R-:W-:Y:S01]  /*5970*/  SHF.L.U32 R6, R9, 0x1f, RZ ;  /* 0x0000001f09067819 */ /* 0x000fe200000006ff */
[----:B-1----:R-:W-:Y:S06]  /*5980*/  @!P0 BRA `(.L_x_132) ;  /* 0x0000000400c08947 */ /* 0x002fec0003800000 */
.L_x_155:
[----:B------:R-:W1:Y:S01]  /*5990*/  SYNCS.PHASECHK.TRANS64.TRYWAIT P0, [R11+URZ], R6 ;  /* 0x000000060b0075a7 */ /* 0x000e62000800017f */
[----:B------:R-:W-:-:S05]  /*59a0*/  VIADD R0, R7, 0x1 ;  /* 0x0000000107007836 */ /* 0x000fca0000000000 */
[----:B------:R-:W-:-:S04]  /*59b0*/  ISETP.NE.AND P1, PT, R0, 0xe, PT ;  /* 0x0000000e0000780c */ /* 0x000fc80003f25270 */
[----:B------:R-:W-:Y:S02]  /*59c0*/  SEL R4, RZ, 0x1, P1 ;  /* 0x00000001ff047807 */ /* 0x000fe40000800000 */
[----:B------:R-:W-:Y:S02]  /*59d0*/  SEL R3, R0, RZ, P1 ;  /* 0x000000ff00037207 */ /* 0x000fe40000800000 */
[----:B------:R-:W-:Y:S01]  /*59e0*/  LOP3.LUT R0, R9, R4, RZ, 0x3c, !PT ;  /* 0x0000000409007212 */ /* 0x000fe200078e3cff */
[----:B-1----:R-:W-:Y:S06]  /*59f0*/  @!P0 BRA `(.L_x_133) ;  /* 0x0000000400b88947 */ /* 0x002fec0003800000 */
.L_x_156:
[----:B------:R-:W-:Y:S01]  /*5a00*/  IMAD R3, R3, 0x8, R2 ;  /* 0x0000000803037824 */ /* 0x000fe200078e0202 */
[----:B------:R-:W-:-:S07]  /*5a10*/  SHF.L.U32 R0, R0, 0x1f, RZ ;  /* 0x0000001f00007819 */ /* 0x000fce00000006ff */
.L_x_134:
[----:B--2---:R2:W3:Y:S02]  /*5a20*/  SYNCS.PHASECHK.TRANS64.TRYWAIT P0, [R3+URZ], R0 ;  /* 0x00000000030075a7 */ /* 0x0044e4000800017f */
[----:B---3--:R-:W-:Y:S05]  /*5a30*/  @!P0 NANOSLEEP.SYNCS 0x989680 ;  /* 0x009896800000895d */ /* 0x008fea0003900000 */
[----:B------:R-:W3:Y:S02]  /*5a40*/  @!P0 SYNCS.PHASECHK.TRANS64 P0, [R3+URZ], R0 ;  /* 0x00000000030085a7 */ /* 0x000ee4000800007f */
[----:B---3--:R-:W-:Y:S05]  /*5a50*/  @!P0 BRA `(.L_x_134) ;  /* 0xfffffffc00f08947 */ /* 0x008fea000383ffff */
.L_x_119:
[----:B------:R-:W-:Y:S05]  /*5a60*/  BSYNC B0 ;  /* 0x0000000000007941 */ /* 0x000fea0003800000 */
.L_x_118:
[----:B------:R-:W-:Y:S05]  /*5a70*/  EXIT ;  /* 0x000000000000794d */ /* 0x000fea0003800000 */
.L_x_16:
[----:B-1----:R1:W2:Y:S02]  /*5a80*/  SYNCS.PHASECHK.TRANS64.TRYWAIT P0, [R63+URZ], R0 ;  /* 0x000000003f0075a7 */ /* 0x0022a4000800017f */
[----:B--2---:R-:W-:Y:S05]  /*5a90*/  @!P0 NANOSLEEP.SYNCS 0x989680 ;  /* 0x009896800000895d */ /* 0x004fea0003900000 */
[----:B------:R-:W2:Y:S02]  /*5aa0*/  @!P0 SYNCS.PHASECHK.TRANS64 P0, [R63+URZ], R0 ;  /* 0x000000003f0085a7 */ /* 0x000ea4000800007f */
[----:B--2---:R-:W-:Y:S05]  /*5ab0*/  @!P0 BRA `(.L_x_16) ;  /* 0xfffffffc00f08947 */ /* 0x004fea000383ffff */
[----:B------:R-:W-:Y:S05]  /*5ac0*/  BRA `(.L_x_135) ;  /* 0xffffffb800e87947 */ /* 0x000fea000383ffff */
.L_x_21:
[----:B--2---:R2:W3:Y:S02]  /*5ad0*/  SYNCS.PHASECHK.TRANS64.TRYWAIT P1, [R3+URZ], R0 ;  /* 0x00000000030075a7 */ /* 0x0044e4000802017f */
[----:B---3--:R-:W-:Y:S05]  /*5ae0*/  @!P1 NANOSLEEP.SYNCS 0x989680 ;  /* 0x009896800000995d */ /* 0x008fea0003900000 */
[----:B------:R-:W3:Y:S02]  /*5af0*/  @!P1 SYNCS.PHASECHK.TRANS64 P1, [R3+URZ], R0 ;  /* 0x00000000030095a7 */ /* 0x000ee4000802007f */
[----:B---3--:R-:W-:Y:S05]  /*5b00*/  @!P1 BRA `(.L_x_21) ;  /* 0xfffffffc00f09947 */ /* 0x008fea000383ffff */
[----:B------:R-:W-:Y:S05]  /*5b10*/  BRA `(.L_x_20) ;  /* 0xffffffbc00507947 */ /* 0x000fea000383ffff */
.L_x_26:
[----:B--2---:R-:W-:-:S04]  /*5b20*/  IMAD.U32 R4, RZ, RZ, UR4 ;  /* 0x00000004ff047e24 */ /* 0x004fc8000f8e00ff */
[----:B------:R2:W3:Y:S03]  /*5b30*/  SYNCS.PHASECHK.TRANS64.TRYWAIT P1, [R4+URZ], R3 ;  /* 0x00000003040075a7 */ /* 0x0004e6000802017f */
[----:B---3--:R-:W-:Y:S05]  /*5b40*/  @!P1 NANOSLEEP.SYNCS 0x989680 ;  /* 0x009896800000995d */ /* 0x008fea0003900000 */
[----:B------:R-:W3:Y:S02]  /*5b50*/  @!P1 SYNCS.PHASECHK.TRANS64 P1, [R4+URZ], R3 ;  /* 0x00000003040095a7 */ /* 0x000ee4000802007f */
[----:B---3--:R-:W-:Y:S05]  /*5b60*/  @!P1 BRA `(.L_x_26) ;  /* 0xfffffffc00ec9947 */ /* 0x008fea000383ffff */
[----:B------:R-:W-:Y:S05]  /*5b70*/  BRA `(.L_x_25) ;  /* 0xffffffc000087947 */ /* 0x000fea000383ffff */
.L_x_32:
[----:B---3--:R3:W4:Y:S02]  /*5b80*/  SYNCS.PHASECHK.TRANS64.TRYWAIT P0, [R63+URZ+0x10], R0 ;  /* 0x000010003f0075a7 */ /* 0x008724000800017f */
[----:B----4-:R-:W-:Y:S05]  /*5b90*/  @!P0 NANOSLEEP.SYNCS 0x989680 ;  /* 0x009896800000895d */ /* 0x010fea0003900000 */
[----:B------:R-:W4:Y:S02]  /*5ba0*/  @!P0 SYNCS.PHASECHK.TRANS64 P0, [R63+URZ+0x10], R0 ;  /* 0x000010003f0085a7 */ /* 0x000f24000800007f */
[----:B----4-:R-:W-:Y:S05]  /*5bb0*/  @!P0 BRA `(.L_x_32) ;  /* 0xfffffffc00f08947 */ /* 0x010fea000383ffff */
[----:B------:R-:W-:Y:S05]  /*5bc0*/  BRA `(.L_x_136) ;  /* 0xffffffc400487947 */ /* 0x000fea000383ffff */
.L_x_105:
[----:B------:R-:W-:Y:S01]  /*5bd0*/  BSSY B1, `(.L_x_137) ;  /* 0x0000006000017945 */ /* 0x000fe20003800000 */
[----:B------:R-:W-:-:S07]  /*5be0*/  IMAD.MOV.U32 R15, RZ, RZ, -0x1 ;  /* 0xffffffffff0f7424 */ /* 0x000fce00078e00ff */
[----:B-----5:R-:W-:Y:S05]  /*5bf0*/  WARPSYNC.COLLECTIVE R15, `(.L_x_138) ;  /* 0x000000000f0c7348 */ /* 0x020fea0003c00000 */
[----:B------:R-:W-:Y:S02]  /*5c00*/  ELECT P6, UR62, PT ;  /* 0x00000000003e782f */ /* 0x000fe400038c0000 */
[----:B------:R-:W-:Y:S01]  /*5c10*/  MOV R14, UR62 ;  /* 0x0000003e000e7c02 */ /* 0x000fe20008000f00 */
[----:B-----5:R-:W-:Y:S10]  /*5c20*/  ENDCOLLECTIVE ;  /* 0x000000000000791b */ /* 0x020ff40003800000 */
.L_x_138:
[----:B------:R-:W-:Y:S05]  /*5c30*/  BSYNC B1 ;  /* 0x0000000000017941 */ /* 0x000fea0003800000 */
.L_x_137:
[----:B------:R-:W-:Y:S05]  /*5c40*/  BRA `(.L_x_139) ;  /* 0xffffffe800a07947 */ /* 0x000fea000383ffff */
.L_x_108:
[----:B0-----:R0:W1:Y:S02]  /*5c50*/  SYNCS.PHASECHK.TRANS64.TRYWAIT P1, [R10+URZ+0x70], R5 ;  /* 0x000070050a0075a7 */ /* 0x001064000802017f */
[----:B-1----:R-:W-:Y:S05]  /*5c60*/  @!P1 NANOSLEEP.SYNCS 0x989680 ;  /* 0x009896800000995d */ /* 0x002fea0003900000 */
[----:B------:R-:W1:Y:S02]  /*5c70*/  @!P1 SYNCS.PHASECHK.TRANS64 P1, [R10+URZ+0x70], R5 ;  /* 0x000070050a0095a7 */ /* 0x000e64000802007f */
[----:B-1----:R-:W-:Y:S05]  /*5c80*/  @!P1 BRA `(.L_x_108) ;  /* 0xfffffffc00f09947 */ /* 0x002fea000383ffff */
[----:B------:R-:W-:Y:S05]  /*5c90*/  BRA `(.L_x_140) ;  /* 0xffffffe800d47947 */ /* 0x000fea000383ffff */
.L_x_117:
[----:B------:R-:W-:Y:S01]  /*5ca0*/  BSSY B0, `(.L_x_141) ;  /* 0x0000006000007945 */ /* 0x000fe20003800000 */
[----:B------:R-:W-:-:S07]  /*5cb0*/  IMAD.MOV.U32 R15, RZ, RZ, -0x1 ;  /* 0xffffffffff0f7424 */ /* 0x000fce00078e00ff */
[----:B-----5:R-:W-:Y:S05]  /*5cc0*/  WARPSYNC.COLLECTIVE R15, `(.L_x_142) ;  /* 0x000000000f0c7348 */ /* 0x020fea0003c00000 */
[----:B------:R-:W-:Y:S02]  /*5cd0*/  ELECT P6, UR62, PT ;  /* 0x00000000003e782f */ /* 0x000fe400038c0000 */
[----:B------:R-:W-:Y:S01]  /*5ce0*/  MOV R14, UR62 ;  /* 0x0000003e000e7c02 */ /* 0x000fe20008000f00 */
[----:B-----5:R-:W-:Y:S10]  /*5cf0*/  ENDCOLLECTIVE ;  /* 0x000000000000791b */ /* 0x020ff40003800000 */
.L_x_142:
[----:B------:R-:W-:Y:S05]  /*5d00*/  BSYNC B0 ;  /* 0x0000000000007941 */ /* 0x000fea0003800000 */
.L_x_141:
[----:B------:R-:W-:Y:S05]  /*5d10*/  BRA `(.L_x_143) ;  /* 0xfffffff4003c7947 */ /* 0x000fea000383ffff */
.L_x_121:
[----:B0-----:R0:W1:Y:S02]  /*5d20*/  SYNCS.PHASECHK.TRANS64.TRYWAIT P0, [R9+URZ], R4 ;  /* 0x00000004090075a7 */ /* 0x001064000800017f */
[----:B-1----:R-:W-:Y:S05]  /*5d30*/  @!P0 NANOSLEEP.SYNCS 0x989680 ;  /* 0x009896800000895d */ /* 0x002fea0003900000 */
[----:B------:R-:W1:Y:S02]  /*5d40*/  @!P0 SYNCS.PHASECHK.TRANS64 P0, [R9+URZ], R4 ;  /* 0x00000004090085a7 */ /* 0x000e64000800007f */
[----:B-1----:R-:W-:Y:S05]  /*5d50*/  @!P0 BRA `(.L_x_121) ;  /* 0xfffffffc00f08947 */ /* 0x002fea000383ffff */
[----:B------:R-:W-:Y:S05]  /*5d60*/  BRA `(.L_x_144) ;  /* 0xfffffff4007c7947 */ /* 0x000fea000383ffff */
.L_x_122:
[----:B0-----:R0:W1:Y:S02]  /*5d70*/  SYNCS.PHASECHK.TRANS64.TRYWAIT P0, [R8+URZ], R5 ;  /* 0x00000005080075a7 */ /* 0x001064000800017f */
[----:B-1----:R-:W-:Y:S05]  /*5d80*/  @!P0 NANOSLEEP.SYNCS 0x989680 ;  /* 0x009896800000895d */ /* 0x002fea0003900000 */
[----:B------:R-:W1:Y:S02]  /*5d90*/  @!P0 SYNCS.PHASECHK.TRANS64 P0, [R8+URZ], R5 ;  /* 0x00000005080085a7 */ /* 0x000e64000800007f */
[----:B-1----:R-:W-:Y:S05]  /*5da0*/  @!P0 BRA `(.L_x_122) ;  /* 0xfffffffc00f08947 */ /* 0x002fea000383ffff */
[----:B------:R-:W-:Y:S05]  /*5db0*/  BRA `(.L_x_145) ;  /* 0xfffffff4008c7947 */ /* 0x000fea000383ffff */
.L_x_123:
[----:B0-----:R0:W1:Y:S02]  /*5dc0*/  SYNCS.PHASECHK.TRANS64.TRYWAIT P0, [R9+URZ], R4 ;  /* 0x00000004090075a7 */ /* 0x001064000800017f */
[----:B-1----:R-:W-:Y:S05]  /*5dd0*/  @!P0 NANOSLEEP.SYNCS 0x989680 ;  /* 0x009896800000895d */ /* 0x002fea0003900000 */
[----:B------:R-:W1:Y:S02]  /*5de0*/  @!P0 SYNCS.PHASECHK.TRANS64 P0, [R9+URZ], R4 ;  /* 0x00000004090085a7 */ /* 0x000e64000800007f */
[----:B-1----:R-:W-:Y:S05]  /*5df0*/  @!P0 BRA `(.L_x_123) ;  /* 0xfffffffc00f08947 */ /* 0x002fea000383ffff */
[----:B------:R-:W-:Y:S05]  /*5e00*/  BRA `(.L_x_146) ;  /* 0xfffffff4009c7947 */ /* 0x000fea000383ffff */
.L_x_124:
[----:B0-----:R0:W1:Y:S02]  /*5e10*/  SYNCS.PHASECHK.TRANS64.TRYWAIT P0, [R8+URZ], R5 ;  /* 0x00000005080075a7 */ /* 0x001064000800017f */
[----:B-1----:R-:W-:Y:S05]  /*5e20*/  @!P0 NANOSLEEP.SYNCS 0x989680 ;  /* 0x009896800000895d */ /* 0x002fea0003900000 */
[----:B------:R-:W1:Y:S02]  /*5e30*/  @!P0 SYNCS.PHASECHK.TRANS64 P0, [R8+URZ], R5 ;  /* 0x00000005080085a7 */ /* 0x000e64000800007f */
[----:B-1----:R-:W-:Y:S05]  /*5e40*/  @!P0 BRA `(.L_x_124) ;  /* 0xfffffffc00f08947 */ /* 0x002fea000383ffff */
[----:B------:R-:W-:Y:S05]  /*5e50*/  BRA `(.L_x_147) ;  /* 0xfffffff400ac7947 */ /* 0x000fea000383ffff */
.L_x_125:
[----:B0-----:R0:W1:Y:S02]  /*5e60*/  SYNCS.PHASECHK.TRANS64.TRYWAIT P0, [R9+URZ], R4 ;  /* 0x00000004090075a7 */ /* 0x001064000800017f */
[----:B-1----:R-:W-:Y:S05]  /*5e70*/  @!P0 NANOSLEEP.SYNCS 0x989680 ;  /* 0x009896800000895d */ /* 0x002fea0003900000 */
[----:B------:R-:W1:Y:S02]  /*5e80*/  @!P0 SYNCS.PHASECHK.TRANS64 P0, [R9+URZ], R4 ;  /* 0x00000004090085a7 */ /* 0x000e64000800007f */
[----:B-1----:R-:W-:Y:S05]  /*5e90*/  @!P0 BRA `(.L_x_125) ;  /* 0xfffffffc00f08947 */ /* 0x002fea000383ffff */
[----:B------:R-:W-:Y:S05]  /*5ea0*/  BRA `(.L_x_148) ;  /* 0xfffffff400bc7947 */ /* 0x000fea000383ffff */
.L_x_126:
[----:B0-----:R0:W1:Y:S02]  /*5eb0*/  SYNCS.PHASECHK.TRANS64.TRYWAIT P0, [R8+URZ], R5 ;  /* 0x00000005080075a7 */ /* 0x001064000800017f */
[----:B-1----:R-:W-:Y:S05]  /*5ec0*/  @!P0 NANOSLEEP.SYNCS 0x989680 ;  /* 0x009896800000895d */ /* 0x002fea0003900000 */
[----:B------:R-:W1:Y:S02]  /*5ed0*/  @!P0 SYNCS.PHASECHK.TRANS64 P0, [R8+URZ], R5 ;  /* 0x00000005080085a7 */ /* 0x000e64000800007f */
[----:B-1----:R-:W-:Y:S05]  /*5ee0*/  @!P0 BRA `(.L_x_126) ;  /* 0xfffffffc00f08947 */ /* 0x002fea000383ffff */
[----:B------:R-:W-:Y:S05]  /*5ef0*/  BRA `(.L_x_149) ;  /* 0xfffffff400cc7947 */ /* 0x000fea000383ffff */
.L_x_127:
[----:B0-----:R0:W1:Y:S02]  /*5f00*/  SYNCS.PHASECHK.TRANS64.TRYWAIT P0, [R9+URZ], R4 ;  /* 0x00000004090075a7 */ /* 0x001064000800017f */
[----:B-1----:R-:W-:Y:S05]  /*5f10*/  @!P0 NANOSLEEP.SYNCS 0x989680 ;  /* 0x009896800000895d */ /* 0x002fea0003900000 */
[----:B------:R-:W1:Y:S02]  /*5f20*/  @!P0 SYNCS.PHASECHK.TRANS64 P0, [R9+URZ], R4 ;  /* 0x00000004090085a7 */ /* 0x000e64000800007f */
[----:B-1----:R-:W-:Y:S05]  /*5f30*/  @!P0 BRA `(.L_x_127) ;  /* 0xfffffffc00f08947 */ /* 0x002fea000383ffff */
[----:B------:R-:W-:Y:S05]  /*5f40*/  BRA `(.L_x_150) ;  /* 0xfffffff400dc7947 */ /* 0x000fea000383ffff */
.L_x_128:
[----:B0-----:R0:W1:Y:S02]  /*5f50*/  SYNCS.PHASECHK.TRANS64.TRYWAIT P0, [R8+URZ], R5 ;  /* 0x00000005080075a7 */ /* 0x001064000800017f */
[----:B-1----:R-:W-:Y:S05]  /*5f60*/  @!P0 NANOSLEEP.SYNCS 0x989680 ;  /* 0x009896800000895d */ /* 0x002fea0003900000 */
[----:B------:R-:W1:Y:S02]  /*5f70*/  @!P0 SYNCS.PHASECHK.TRANS64 P0, [R8+URZ], R5 ;  /* 0x00000005080085a7 */ /* 0x000e64000800007f */
[----:B-1----:R-:W-:Y:S05]  /*5f80*/  @!P0 BRA `(.L_x_128) ;  /* 0xfffffffc00f08947 */ /* 0x002fea000383ffff */
[----:B------:R-:W-:Y:S05]  /*5f90*/  BRA `(.L_x_151) ;  /* 0xfffffff400ec7947 */ /* 0x000fea000383ffff */
.L_x_129:
[----:B0-----:R0:W1:Y:S02]  /*5fa0*/  SYNCS.PHASECHK.TRANS64.TRYWAIT P0, [R9+URZ], R4 ;  /* 0x00000004090075a7 */ /* 0x001064000800017f */
[----:B-1----:R-:W-:Y:S05]  /*5fb0*/  @!P0 NANOSLEEP.SYNCS 0x989680 ;  /* 0x009896800000895d */ /* 0x002fea0003900000 */
[----:B------:R-:W1:Y:S02]  /*5fc0*/  @!P0 SYNCS.PHASECHK.TRANS64 P0, [R9+URZ], R4 ;  /* 0x00000004090085a7 */ /* 0x000e64000800007f */
[----:B-1----:R-:W-:Y:S05]  /*5fd0*/  @!P0 BRA `(.L_x_129) ;  /* 0xfffffffc00f08947 */ /* 0x002fea000383ffff */
[----:B------:R-:W-:Y:S05]  /*5fe0*/  BRA `(.L_x_152) ;  /* 0xfffffff400fc7947 */ /* 0x000fea000383ffff */
.L_x_130:
[----:B0-----:R0:W1:Y:S02]  /*5ff0*/  SYNCS.PHASECHK.TRANS64.TRYWAIT P0, [R8+URZ], R5 ;  /* 0x00000005080075a7 */ /* 0x001064000800017f */
[----:B-1----:R-:W-:Y:S05]  /*6000*/  @!P0 NANOSLEEP.SYNCS 0x989680 ;  /* 0x009896800000895d */ /* 0x002fea0003900000 */
[----:B------:R-:W1:Y:S02]  /*6010*/  @!P0 SYNCS.PHASECHK.TRANS64 P0, [R8+URZ], R5 ;  /* 0x00000005080085a7 */ /* 0x000e64000800007f */
[----:B-1----:R-:W-:Y:S05]  /*6020*/  @!P0 BRA `(.L_x_130) ;  /* 0xfffffffc00f08947 */ /* 0x002fea000383ffff */
[----:B------:R-:W-:Y:S05]  /*6030*/  BRA `(.L_x_153) ;  /* 0xfffffff8000c7947 */ /* 0x000fea000383ffff */
.L_x_131:
[----:B0-----:R0:W1:Y:S02]  /*6040*/  SYNCS.PHASECHK.TRANS64.TRYWAIT P0, [R9+URZ], R4 ;  /* 0x00000004090075a7 */ /* 0x001064000800017f */
[----:B-1----:R-:W-:Y:S05]  /*6050*/  @!P0 NANOSLEEP.SYNCS 0x989680 ;  /* 0x009896800000895d */ /* 0x002fea0003900000 */
[----:B------:R-:W1:Y:S02]  /*6060*/  @!P0 SYNCS.PHASECHK.TRANS64 P0, [R9+URZ], R4 ;  /* 0x00000004090085a7 */ /* 0x000e64000800007f */
[----:B-1----:R-:W-:Y:S05]  /*6070*/  @!P0 BRA `(.L_x_131) ;  /* 0xfffffffc00f08947 */ /* 0x002fea000383ffff */
[----:B------:R-:W-:Y:S05]  /*6080*/  BRA `(.L_x_154) ;  /* 0xfffffff8001c7947 */ /* 0x000fea000383ffff */
.L_x_132:
[----:B0-----:R0:W1:Y:S02]  /*6090*/  SYNCS.PHASECHK.TRANS64.TRYWAIT P0, [R8+URZ], R5 ;  /* 0x00000005080075a7 */ /* 0x001064000800017f */
[----:B-1----:R-:W-:Y:S05]  /*60a0*/  @!P0 NANOSLEEP.SYNCS 0x989680 ;  /* 0x009896800000895d */ /* 0x002fea0003900000 */
[----:B------:R-:W1:Y:S02]  /*60b0*/  @!P0 SYNCS.PHASECHK.TRANS64 P0, [R8+URZ], R5 ;  /* 0x00000005080085a7 */ /* 0x000e64000800007f */
[----:B-1----:R-:W-:Y:S05]  /*60c0*/  @!P0 BRA `(.L_x_132) ;  /* 0xfffffffc00f08947 */ /* 0x002fea000383ffff */
[----:B------:R-:W-:Y:S05]  /*60d0*/  BRA `(.L_x_155) ;  /* 0xfffffff8002c7947 */ /* 0x000fea000383ffff */
.L_x_133:
[----:B-1----:R1:W2:Y:S02]  /*60e0*/  SYNCS.PHASECHK.TRANS64.TRYWAIT P0, [R11+URZ], R6 ;  /* 0x000000060b0075a7 */ /* 0x0022a4000800017f */
[----:B--2---:R-:W-:Y:S05]  /*60f0*/  @!P0 NANOSLEEP.SYNCS 0x989680 ;  /* 0x009896800000895d */ /* 0x004fea0003900000 */
[----:B------:R-:W2:Y:S02]  /*6100*/  @!P0 SYNCS.PHASECHK.TRANS64 P0, [R11+URZ], R6 ;  /* 0x000000060b0085a7 */ /* 0x000ea4000800007f */
[----:B--2---:R-:W-:Y:S05]  /*6110*/  @!P0 BRA `(.L_x_133) ;  /* 0xfffffffc00f08947 */ /* 0x004fea000383ffff */
[----:B------:R-:W-:Y:S05]  /*6120*/  BRA `(.L_x_156) ;  /* 0xfffffff800347947 */ /* 0x000fea000383ffff */
.L_x_157:
[----:B------:R-:W-:-:S00]  /*6130*/  BRA `(.L_x_157) ;  /* 0xfffffffc00fc7947 */ /* 0x000fc0000383ffff */
[----:B------:R-:W-:-:S00]  /*6140*/  NOP ;  /* 0x0000000000007918 */ /* 0x000fc00000000000 */
        /* <DEDUP_REMOVED lines=11> */
.L_x_158:


//--------------------- .nv.global.init           --------------------------
	.section	.nv.global.init,"aw",@progbits
.nv.global.init:
	.type		$str$22,@object
	.size		$str$22,($str$23 - $str$22)
$str$22:
        /*0000*/ 	.byte	0x6b, 0x5f, 0x74, 0x69, 0x6c, 0x65, 0x5f, 0x63, 0x6f, 0x75, 0x6e, 0x74, 0x20, 0x3e, 0x3d, 0x20
        /*0010*/ 	.byte	0x31, 0x00
	.type		$str$23,@object
	.size		$str$23,(__unnamed_1 - $str$23)
$str$23:
        /*0012*/ 	.byte	0x2f, 0x74, 0x6d, 0x70, 0x2f, 0x63, 0x75, 0x74, 0x6c, 0x61, 0x73, 0x73, 0x5f, 0x73, 0x77, 0x65
        /*0022*/ 	.byte	0x65, 0x70, 0x5f, 0x73, 0x72, 0x63, 0x2f, 0x69, 0x6e, 0x63, 0x6c, 0x75, 0x64, 0x65, 0x2f, 0x63
        /*0032*/ 	.byte	0x75, 0x74, 0x6c, 0x61, 0x73, 0x73, 0x2f, 0x67, 0x65, 0x6d, 0x6d, 0x2f, 0x63, 0x6f, 0x6c, 0x6c
        /*0042*/ 	.byte	0x65, 0x63, 0x74, 0x69, 0x76, 0x65, 0x2f, 0x73, 0x6d, 0x39, 0x30, 0x5f, 0x6d, 0x6d, 0x61, 0x5f
        /*0052*/ 	.byte	0x74, 0x6d, 0x61, 0x5f, 0x67, 0x6d, 0x6d, 0x61, 0x5f, 0x73, 0x73, 0x5f, 0x77, 0x61, 0x72, 0x70
        /*0062*/ 	.byte	0x73, 0x70, 0x65, 0x63, 0x69, 0x61, 0x6c, 0x69, 0x7a, 0x65, 0x64, 0x2e, 0x68, 0x70, 0x70, 0x00
	.type		__unnamed_1,@object
	.size		__unnamed_1,(.L_0 - __unnamed_1)
__unnamed_1:
        /*0072*/ 	.byte	0x76, 0x6f, 0x69, 0x64, 0x20, 0x63, 0x75, 0x74, 0x6c, 0x61, 0x73, 0x73, 0x3a, 0x3a, 0x67, 0x65
        /* <DEDUP_REMOVED lines=171> */
        /*0b32*/ 	.byte	0x74, 0x65, 0x3a, 0x3a, 0x69, 0x64, 0x65, 0x6e, 0x74, 0x69, 0x74, 0x79, 0x5d, 0x00
.L_0:


//--------------------- .nv.shared._ZN7cutlass13device_kernelINS_4gemm6kernel13GemmUniversalIN4cute5tupleIJiiiiEEENS1_10collective13CollectiveMmaINS1_34MainloopSm90TmaGmmaWarpSpecializedILi14ENS5_IJNS4_1CILi1EEESB_SB_EEENS1_32KernelTmaWarpSpecializedPingpongEEENS5_IJNSA_ILi64EEESF_NSA_ILi128EEEEEEaNS5_IJlSB_lEEEaSI_NS4_8TiledMMAINS4_8MMA_AtomIJNS4_4SM904GMMA26MMA_64x64x32_S32S8S8_SS_TNEEEENS4_6LayoutISC_NS5_IJNSA_ILi0EEESQ_SQ_EEEEENS5_IJNS4_10UnderscoreEST_ST_EEEEENS4_13SM90_TMA_LOADENS4_14ComposedLayoutINS4_7SwizzleILi3ELi4ELi3EEENS4_18smem_ptr_flag_bitsILi8EEENSP_INS5_IJNSA_ILi8EEESG_EEENS5_IJSG_SB_EEEEEEEvNS4_8identityESW_S16_vS17_EENS_8epilogue10collective6detail29Sm90TmaWarpSpecializedAdapterINS1A_15DefaultEpilogueIaSI_SI_NS19_6thread17LinearCombinationIaLi1EiiLNS1E_9ScaleType4KindE0ELNS_15FloatRoundStyleE2EaEENS1_15EpilogueDefaultEEEEEvvEEEEvNT_6ParamsE --------------------------
	.section	.nv.shared._ZN7cutlass13device_kernelINS_4gemm6kernel13GemmUniversalIN4cute5tupleIJiiiiEEENS1_10collective13CollectiveMmaINS1_34MainloopSm90TmaGmmaWarpSpecializedILi14ENS5_IJNS4_1CILi1EEESB_SB_EEENS1_32KernelTmaWarpSpecializedPingpongEEENS5_IJNSA_ILi64EEESF_NSA_ILi128EEEEEEaNS5_IJlSB_lEEEaSI_NS4_8TiledMMAINS4_8MMA_AtomIJNS4_4SM904GMMA26MMA_64x64x32_S32S8S8_SS_TNEEEENS4_6LayoutISC_NS5_IJNSA_ILi0EEESQ_SQ_EEEEENS5_IJNS4_10UnderscoreEST_ST_EEEEENS4_13SM90_TMA_LOADENS4_14ComposedLayoutINS4_7SwizzleILi3ELi4ELi3EEENS4_18smem_ptr_flag_bitsILi8EEENSP_INS5_IJNSA_ILi8EEESG_EEENS5_IJSG_SB_EEEEEEEvNS4_8identityESW_S16_vS17_EENS_8epilogue10collective6detail29Sm90TmaWarpSpecializedAdapterINS1A_15DefaultEpilogueIaSI_SI_NS19_6thread17LinearCombinationIaLi1EiiLNS1E_9ScaleType4KindE0ELNS_15FloatRoundStyleE2EaEENS1_15EpilogueDefaultEEEEEvvEEEEvNT_6ParamsE,"aw",@nobits
	.sectionflags	@""
	.align	16
	.zero		1024


//--------------------- .nv.shared.reserved.0     --------------------------
	.section	.nv.shared.reserved.0,"aw",@nobits
	.weak		__nv_reservedSMEM_offset_0_alias
	.size		__nv_reservedSMEM_offset_0_alias, 0, 0
	.other		__nv_reservedSMEM_offset_0_alias,@"STO_CUDA_RESERVED_SHARED STV_DEFAULT"
__nv_reservedSMEM_offset_0_alias:
	.zero		0


//--------------------- .nv.global                --------------------------
	.section	.nv.global,"aw",@nobits
.nv.global:
	.type		_ZN40_INTERNAL_a5d4a39e_4_k_cu_4e5b869b_195054cute1_E,@object
	.size		_ZN40_INTERNAL_a5d4a39e_4_k_cu_4e5b869b_195054cute1_E,(_ZN40_INTERNAL_a5d4a39e_4_k_cu_4e5b869b_195054cuda3std3__45__cpo6cbeginE - _ZN40_INTERNAL_a5d4a39e_4_k_cu_4e5b869b_195054cute1_E)
_ZN40_INTERNAL_a5d4a39e_4_k_cu_4e5b869b_195054cute1_E:
	.zero		1
	.type		_ZN40_INTERNAL_a5d4a39e_4_k_cu_4e5b869b_195054cuda3std3__45__cpo6cbeginE,@object
	.size		_ZN40_INTERNAL_a5d4a39e_4_k_cu_4e5b869b_195054cuda3std3__45__cpo6cbeginE,(_ZN40_INTERNAL_a5d4a39e_4_k_cu_4e5b869b_195054cuda3std3__48in_placeE - _ZN40_INTERNAL_a5d4a39e_4_k_cu_4e5b869b_195054cuda3std3__45__cpo6cbeginE)
_ZN40_INTERNAL_a5d4a39e_4_k_cu_4e5b869b_195054cuda3std3__45__cpo6cbeginE:
	.zero		1
	.type		_ZN40_INTERNAL_a5d4a39e_4_k_cu_4e5b869b_195054cuda3std3__48in_placeE,@object
	.size		_ZN40_INTERNAL_a5d4a39e_4_k_cu_4e5b869b_195054cuda3std3__48in_placeE,(_ZN40_INTERNAL_a5d4a39e_4_k_cu_4e5b869b_195054cuda3std6ranges3__45__cpo9iter_moveE - _ZN40_INTERNAL_a5d4a39e_4_k_cu_4e5b869b_195054cuda3std3__48in_placeE)
_ZN40_INTERNAL_a5d4a39e_4_k_cu_4e5b869b_195054cuda3std3__48in_placeE:
	.zero		1
	.type		_ZN40_INTERNAL_a5d4a39e_4_k_cu_4e5b869b_195054cuda3std6ranges3__45__cpo9iter_moveE,@object
	.size		_ZN40_INTERNAL_a5d4a39e_4_k_cu_4e5b869b_195054cuda3std6ranges3__45__cpo9iter_moveE,(_ZN40_INTERNAL_a5d4a39e_4_k_cu_4e5b869b_195054cuda3std3__45__cpo5beginE - _ZN40_INTERNAL_a5d4a39e_4_k_cu_4e5b869b_195054cuda3std6ranges3__45__cpo9iter_moveE)
_ZN40_INTERNAL_a5d4a39e_4_k_cu_4e5b869b_195054cuda3std6ranges3__45__cpo9iter_moveE:
	.zero		1
	.type		_ZN40_INTERNAL_a5d4a39e_4_k_cu_4e5b869b_195054cuda3std3__45__cpo5beginE,@object
	.size		_ZN40_INTERNAL_a5d4a39e_4_k_cu_4e5b869b_195054cuda3std3__45__cpo5beginE,(_ZN40_INTERNAL_a5d4a39e_4_k_cu_4e5b869b_195054cuda3std3__442_GLOBAL__N__a5d4a39e_4_k_cu_4e5b869b_195056ignoreE - _ZN40_INTERNAL_a5d4a39e_4_k_cu_4e5b869b_195054cuda3std3__45__cpo5beginE)
_ZN40_INTERNAL_a5d4a39e_4_k_cu_4e5b869b_195054cuda3std3__45__cpo5beginE:
	.zero		1
	.type		_ZN40_INTERNAL_a5d4a39e_4_k_cu_4e5b869b_195054cuda3std3__442_GLOBAL__N__a5d4a39e_4_k_cu_4e5b869b_195056ignoreE,@object
	.size		_ZN40_INTERNAL_a5d4a39e_4_k_cu_4e5b869b_195054cuda3std3__442_GLOBAL__N__a5d4a39e_4_k_cu_4e5b869b_195056ignoreE,(_ZN40_INTERNAL_a5d4a39e_4_k_cu_4e5b869b_195054cute7productE - _ZN40_INTERNAL_a5d4a39e_4_k_cu_4e5b869b_195054cuda3std3__442_GLOBAL__N__a5d4a39e_4_k_cu_4e5b869b_195056ignoreE)
_ZN40_INTERNAL_a5d4a39e_4_k_cu_4e5b869b_195054cuda3std3__442_GLOBAL__N__a5d4a39e_4_k_cu_4e5b869b_195056ignoreE:
	.zero		1
	.type		_ZN40_INTERNAL_a5d4a39e_4_k_cu_4e5b869b_195054cute7productE,@object
	.size		_ZN40_INTERNAL_a5d4a39e_4_k_cu_4e5b869b_195054cute7productE,(_ZN40_INTERNAL_a5d4a39e_4_k_cu_4e5b869b_195054cuda3std3__45__cpo3endE - _ZN40_INTERNAL_a5d4a39e_4_k_cu_4e5b869b_195054cute7productE)
_ZN40_INTERNAL_a5d4a39e_4_k_cu_4e5b869b_195054cute7productE:
	.zero		1
	.type		_ZN40_INTERNAL_a5d4a39e_4_k_cu_4e5b869b_195054cuda3std3__45__cpo3endE,@object
	.size		_ZN40_INTERNAL_a5d4a39e_4_k_cu_4e5b869b_195054cuda3std3__45__cpo3endE,(_ZN40_INTERNAL_a5d4a39e_4_k_cu_4e5b869b_195054cuda3std3__419piecewise_constructE - _ZN40_INTERNAL_a5d4a39e_4_k_cu_4e5b869b_195054cuda3std3__45__cpo3endE)
_ZN40_INTERNAL_a5d4a39e_4_k_cu_4e5b869b_195054cuda3std3__45__cpo3endE:
	.zero		1
	.type		_ZN40_INTERNAL_a5d4a39e_4_k_cu_4e5b869b_195054cuda3std3__419piecewise_constructE,@object
	.size		_ZN40_INTERNAL_a5d4a39e_4_k_cu_4e5b869b_195054cuda3std3__419piecewise_constructE,(_ZN40_INTERNAL_a5d4a39e_4_k_cu_4e5b869b_195054cuda3std3__45__cpo4cendE - _ZN40_INTERNAL_a5d4a39e_4_k_cu_4e5b869b_195054cuda3std3__419piecewise_constructE)
_ZN40_INTERNAL_a5d4a39e_4_k_cu_4e5b869b_195054cuda3std3__419piecewise_constructE:
	.zero		1
	.type		_ZN40_INTERNAL_a5d4a39e_4_k_cu_4e5b869b_195054cuda3std3__45__cpo4cendE,@object
	.size		_ZN40_INTERNAL_a5d4a39e_4_k_cu_4e5b869b_195054cuda3std3__45__cpo4cendE,(_ZN40_INTERNAL_a5d4a39e_4_k_cu_4e5b869b_195054cuda3std6ranges3__45__cpo4swapE - _ZN40_INTERNAL_a5d4a39e_4_k_cu_4e5b869b_195054cuda3std3__45__cpo4cendE)
_ZN40_INTERNAL_a5d4a39e_4_k_cu_4e5b869b_195054cuda3std3__45__cpo4cendE:
	.zero		1
	.type		_ZN40_INTERNAL_a5d4a39e_4_k_cu_4e5b869b_195054cuda3std6ranges3__45__cpo4swapE,@object
	.size		_ZN40_INTERNAL_a5d4a39e_4_k_cu_4e5b869b_195054cuda3std6ranges3__45__cpo4swapE,(.L_8 - _ZN40_INTERNAL_a5d4a39e_4_k_cu_4e5b869b_195054cuda3std6ranges3__45__cpo4swapE)
_ZN40_INTERNAL_a5d4a39e_4_k_cu_4e5b869b_195054cuda3std6ranges3__45__cpo4swapE:
	.zero		1
.L_8:


//--------------------- .nv.constant0._ZN7cutlass13device_kernelINS_4gemm6kernel13GemmUniversalIN4cute5tupleIJiiiiEEENS1_10collective13CollectiveMmaINS1_34MainloopSm90TmaGmmaWarpSpecializedILi14ENS5_IJNS4_1CILi1EEESB_SB_EEENS1_32KernelTmaWarpSpecializedPingpongEEENS5_IJNSA_ILi64EEESF_NSA_ILi128EEEEEEaNS5_IJlSB_lEEEaSI_NS4_8TiledMMAINS4_8MMA_AtomIJNS4_4SM904GMMA26MMA_64x64x32_S32S8S8_SS_TNEEEENS4_6LayoutISC_NS5_IJNSA_ILi0EEESQ_SQ_EEEEENS5_IJNS4_10UnderscoreEST_ST_EEEEENS4_13SM90_TMA_LOADENS4_14ComposedLayoutINS4_7SwizzleILi3ELi4ELi3EEENS4_18smem_ptr_flag_bitsILi8EEENSP_INS5_IJNSA_ILi8EEESG_EEENS5_IJSG_SB_EEEEEEEvNS4_8identityESW_S16_vS17_EENS_8epilogue10collective6detail29Sm90TmaWarpSpecializedAdapterINS1A_15DefaultEpilogueIaSI_SI_NS19_6thread17LinearCombinationIaLi1EiiLNS1E_9ScaleType4KindE0ELNS_15FloatRoundStyleE2EaEENS1_15EpilogueDefaultEEEEEvvEEEEvNT_6ParamsE --------------------------
	.section	.nv.constant0._ZN7cutlass13device_kernelINS_4gemm6kernel13GemmUniversalIN4cute5tupleIJiiiiEEENS1_10collective13CollectiveMmaINS1_34MainloopSm90TmaGmmaWarpSpecializedILi14ENS5_IJNS4_1CILi1EEESB_SB_EEENS1_32KernelTmaWarpSpecializedPingpongEEENS5_IJNSA_ILi64EEESF_NSA_ILi128EEEEEEaNS5_IJlSB_lEEEaSI_NS4_8TiledMMAINS4_8MMA_AtomIJNS4_4SM904GMMA26MMA_64x64x32_S32S8S8_SS_TNEEEENS4_6LayoutISC_NS5_IJNSA_ILi0EEESQ_SQ_EEEEENS5_IJNS4_10UnderscoreEST_ST_EEEEENS4_13SM90_TMA_LOADENS4_14ComposedLayoutINS4_7SwizzleILi3ELi4ELi3EEENS4_18smem_ptr_flag_bitsILi8EEENSP_INS5_IJNSA_ILi8EEESG_EEENS5_IJSG_SB_EEEEEEEvNS4_8identityESW_S16_vS17_EENS_8epilogue10collective6detail29Sm90TmaWarpSpecializedAdapterINS1A_15DefaultEpilogueIaSI_SI_NS19_6thread17LinearCombinationIaLi1EiiLNS1E_9ScaleType4KindE0ELNS_15FloatRoundStyleE2EaEENS1_15EpilogueDefaultEEEEEvvEEEEvNT_6ParamsE,"a",@progbits
	.sectionflags	@""
	.align	4
.nv.constant0._ZN7cutlass13device_kernelINS_4gemm6kernel13GemmUniversalIN4cute5tupleIJiiiiEEENS1_10collective13CollectiveMmaINS1_34MainloopSm90TmaGmmaWarpSpecializedILi14ENS5_IJNS4_1CILi1EEESB_SB_EEENS1_32KernelTmaWarpSpecializedPingpongEEENS5_IJNSA_ILi64EEESF_NSA_ILi128EEEEEEaNS5_IJlSB_lEEEaSI_NS4_8TiledMMAINS4_8MMA_AtomIJNS4_4SM904GMMA26MMA_64x64x32_S32S8S8_SS_TNEEEENS4_6LayoutISC_NS5_IJNSA_ILi0EEESQ_SQ_EEEEENS5_IJNS4_10UnderscoreEST_ST_EEEEENS4_13SM90_TMA_LOADENS4_14ComposedLayoutINS4_7SwizzleILi3ELi4ELi3EEENS4_18smem_ptr_flag_bitsILi8EEENSP_INS5_IJNSA_ILi8EEESG_EEENS5_IJSG_SB_EEEEEEEvNS4_8identityESW_S16_vS17_EENS_8epilogue10collective6detail29Sm90TmaWarpSpecializedAdapterINS1A_15DefaultEpilogueIaSI_SI_NS19_6thread17LinearCombinationIaLi1EiiLNS1E_9ScaleType4KindE0ELNS_15FloatRoundStyleE2EaEENS1_15EpilogueDefaultEEEEEvvEEEEvNT_6ParamsE:
	.zero		1664


//--------------------- SYMBOLS --------------------------

	.type		.nv.reservedSmem.offset0,@object
	.size		.nv.reservedSmem.offset0,0x4
	.type		__assertfail,@function
